// auto-generated by cutlass_sweep.gemm — config: {"arch": "sm_90", "cluster_m": 4, "cluster_n": 4, "dtype": "e4m3", "dtype_b": "e4m3", "layout": "nt", "stages": 0, "tile_k": 32, "tile_m": 128, "tile_n": 256}
#include "cutlass/cutlass.h"
#include "cutlass/gemm/collective/collective_builder.hpp"
#include "cutlass/gemm/device/gemm_universal_adapter.h"
#include "cutlass/gemm/kernel/gemm_universal.hpp"
#include "cutlass/epilogue/collective/collective_builder.hpp"

using ElemA = cutlass::float_e4m3_t;
using ElemB = cutlass::float_e4m3_t;
using ElemCD = cutlass::float_e4m3_t;
using Acc  = float;
using TileShape    = cute::Shape<cute::_128, cute::_256, cute::_32>;
using ClusterShape = cute::Shape<cute::_4, cute::_4, cute::_1>;

using CollectiveEpilogue = typename cutlass::epilogue::collective::CollectiveBuilder<
    cutlass::arch::Sm90, cutlass::arch::OpClassTensorOp,
    TileShape, ClusterShape,
    cutlass::epilogue::collective::EpilogueTileAuto,
    Acc, Acc,
    ElemCD, cutlass::layout::RowMajor, 128 / cutlass::sizeof_bits<ElemCD>::value,
    ElemCD, cutlass::layout::RowMajor, 128 / cutlass::sizeof_bits<ElemCD>::value,
    cutlass::epilogue::collective::EpilogueScheduleAuto
  >::CollectiveOp;

using CollectiveMainloop = typename cutlass::gemm::collective::CollectiveBuilder<
    cutlass::arch::Sm90, cutlass::arch::OpClassTensorOp,
    ElemA, cutlass::layout::RowMajor, 128 / cutlass::sizeof_bits<ElemA>::value,
    ElemB, cutlass::layout::ColumnMajor, 128 / cutlass::sizeof_bits<ElemB>::value,
    Acc,
    TileShape, ClusterShape,
    cutlass::gemm::collective::StageCountAutoCarveout<static_cast<int>(sizeof(typename CollectiveEpilogue::SharedStorage))>,
    cutlass::gemm::collective::KernelScheduleAuto
  >::CollectiveOp;

using GemmKernel = cutlass::gemm::kernel::GemmUniversal<
    cute::Shape<int,int,int,int>,
    CollectiveMainloop,
    CollectiveEpilogue
>;
using Gemm = cutlass::gemm::device::GemmUniversalAdapter<GemmKernel>;

// Force the device kernel symbol into the cubin without needing a host main.
auto* _anchor = &cutlass::device_kernel<GemmKernel>;


// ===== COMPILED SASS (sm_90a) =====

	.target	sm_90a

	.elftype	@"ET_EXEC"


//--------------------- .note.nv.tkinfo           --------------------------
	.section	.note.nv.tkinfo,"",@"SHT_NOTE"
	.sectionflags	@"SHF_NOTE_NV_TKINFO"
	.tkinfo
        /*0018*/ 	.word	0x00000002
        /*0030*/ 	.string	""
        /*0030*/ 	.string	"ptxas"
        /*0030*/ 	.string	"Cuda compilation tools, release 13.0, V13.0.88"
        /*0030*/ 	.string	"Build cuda_13.0.r13.0/compiler.36424714_0"
        /*0030*/ 	.string	"-arch sm_90a -m 64 "



//--------------------- .note.nv.cuinfo           --------------------------
	.section	.note.nv.cuinfo,"",@"SHT_NOTE"
	.sectionflags	@"SHF_NOTE_NV_CUINFO"
        /*0018*/ 	.short	0x0002
        /*001a*/ 	.short	0x005a
        /*001c*/ 	.short	0x0082
	.zero		2


//--------------------- .nv.info                  --------------------------
	.section	.nv.info,"",@"SHT_CUDA_INFO"
	.align	4


	//----- nvinfo : EIATTR_REGCOUNT
	.align		4
        /*0000*/ 	.byte	0x04, 0x2f
        /*0002*/ 	.short	(.L_12 - .L_11)
	.align		4
.L_11:
        /*0004*/ 	.word	index@(_ZN7cutlass13device_kernelINS_4gemm6kernel13GemmUniversalIN4cute5tupleIJiiiiEEENS1_10collective13CollectiveMmaINS1_37MainloopSm90TmaGmmaWarpSpecializedFP8ILi18ENS5_IJNS4_1CILi4EEESB_NSA_ILi1EEEEEENS1_35KernelTmaWarpSpecializedCooperativeEEENS5_IJNSA_ILi128EEENSA_ILi256EEENSA_ILi32EEEEEENS_12float_e4m3_tENS5_IJlSC_lEEESK_SL_NS4_8TiledMMAINS4_8MMA_AtomIJNS4_4SM904GMMA31MMA_64x256x32_F32E4M3E4M3_SS_TNILNSP_7ScaleInE1ELSR_1EEEEEENS4_6LayoutINS5_IJNSA_ILi2EEESC_SC_EEENS5_IJSC_NSA_ILi0EEESX_EEEEENS5_IJNS4_10UnderscoreES10_S10_EEEEENS4_23SM90_TMA_LOAD_MULTICASTENS4_14ComposedLayoutINS4_7SwizzleILi1ELi4ELi3EEENS4_18smem_ptr_flag_bitsILi8EEENSU_INS5_IJNSA_ILi8EEESI_EEENS5_IJSI_SC_EEEEEEEvNS4_8identityES13_S1D_vS1E_EENS_8epilogue10collective6detail29Sm90TmaWarpSpecializedAdapterINS1H_15DefaultEpilogueISK_SL_SL_NS1G_6thread17LinearCombinationISK_Li1EffLNS1L_9ScaleType4KindE0ELNS_15FloatRoundStyleE2ESK_EENS1_15EpilogueDefaultEEEEEvvEEEEvNT_6ParamsE)
        /*0008*/ 	.word	0x000000a8


	//----- nvinfo : EIATTR_FRAME_SIZE
	.align		4
.L_12:
        /*000c*/ 	.byte	0x04, 0x11
        /*000e*/ 	.short	(.L_14 - .L_13)
	.align		4
.L_13:
        /*0010*/ 	.word	index@(_ZN7cutlass13device_kernelINS_4gemm6kernel13GemmUniversalIN4cute5tupleIJiiiiEEENS1_10collective13CollectiveMmaINS1_37MainloopSm90TmaGmmaWarpSpecializedFP8ILi18ENS5_IJNS4_1CILi4EEESB_NSA_ILi1EEEEEENS1_35KernelTmaWarpSpecializedCooperativeEEENS5_IJNSA_ILi128EEENSA_ILi256EEENSA_ILi32EEEEEENS_12float_e4m3_tENS5_IJlSC_lEEESK_SL_NS4_8TiledMMAINS4_8MMA_AtomIJNS4_4SM904GMMA31MMA_64x256x32_F32E4M3E4M3_SS_TNILNSP_7ScaleInE1ELSR_1EEEEEENS4_6LayoutINS5_IJNSA_ILi2EEESC_SC_EEENS5_IJSC_NSA_ILi0EEESX_EEEEENS5_IJNS4_10UnderscoreES10_S10_EEEEENS4_23SM90_TMA_LOAD_MULTICASTENS4_14ComposedLayoutINS4_7SwizzleILi1ELi4ELi3EEENS4_18smem_ptr_flag_bitsILi8EEENSU_INS5_IJNSA_ILi8EEESI_EEENS5_IJSI_SC_EEEEEEEvNS4_8identityES13_S1D_vS1E_EENS_8epilogue10collective6detail29Sm90TmaWarpSpecializedAdapterINS1H_15DefaultEpilogueISK_SL_SL_NS1G_6thread17LinearCombinationISK_Li1EffLNS1L_9ScaleType4KindE0ELNS_15FloatRoundStyleE2ESK_EENS1_15EpilogueDefaultEEEEEvvEEEEvNT_6ParamsE)
        /*0014*/ 	.word	0x00000108


	//----- nvinfo : EIATTR_MIN_STACK_SIZE
	.align		4
.L_14:
        /*0018*/ 	.byte	0x04, 0x12
        /*001a*/ 	.short	(.L_16 - .L_15)
	.align		4
.L_15:
        /*001c*/ 	.word	index@(_ZN7cutlass13device_kernelINS_4gemm6kernel13GemmUniversalIN4cute5tupleIJiiiiEEENS1_10collective13CollectiveMmaINS1_37MainloopSm90TmaGmmaWarpSpecializedFP8ILi18ENS5_IJNS4_1CILi4EEESB_NSA_ILi1EEEEEENS1_35KernelTmaWarpSpecializedCooperativeEEENS5_IJNSA_ILi128EEENSA_ILi256EEENSA_ILi32EEEEEENS_12float_e4m3_tENS5_IJlSC_lEEESK_SL_NS4_8TiledMMAINS4_8MMA_AtomIJNS4_4SM904GMMA31MMA_64x256x32_F32E4M3E4M3_SS_TNILNSP_7ScaleInE1ELSR_1EEEEEENS4_6LayoutINS5_IJNSA_ILi2EEESC_SC_EEENS5_IJSC_NSA_ILi0EEESX_EEEEENS5_IJNS4_10UnderscoreES10_S10_EEEEENS4_23SM90_TMA_LOAD_MULTICASTENS4_14ComposedLayoutINS4_7SwizzleILi1ELi4ELi3EEENS4_18smem_ptr_flag_bitsILi8EEENSU_INS5_IJNSA_ILi8EEESI_EEENS5_IJSI_SC_EEEEEEEvNS4_8identityES13_S1D_vS1E_EENS_8epilogue10collective6detail29Sm90TmaWarpSpecializedAdapterINS1H_15DefaultEpilogueISK_SL_SL_NS1G_6thread17LinearCombinationISK_Li1EffLNS1L_9ScaleType4KindE0ELNS_15FloatRoundStyleE2ESK_EENS1_15EpilogueDefaultEEEEEvvEEEEvNT_6ParamsE)
        /*0020*/ 	.word	0x00000108
.L_16:


//--------------------- .nv.compat                --------------------------
	.section	.nv.compat,"",@"SHT_CUDA_COMPAT_INFO"
	.align	4
        /*0000*/ 	.byte	0x02, 0x09, 0x01, 0x00, 0x02, 0x02, 0x04, 0x00, 0x02, 0x05, 0x05, 0x00, 0x03, 0x07, 0x01, 0x01
        /*0010*/ 	.byte	0x02, 0x03, 0x01, 0x00, 0x02, 0x06, 0x01, 0x00, 0x04, 0x0b, 0x08, 0x00, 0x00, 0x00, 0x00, 0x00
        /*0020*/ 	.byte	0x00, 0x00, 0x00, 0x00


//--------------------- .nv.info._ZN7cutlass13device_kernelINS_4gemm6kernel13GemmUniversalIN4cute5tupleIJiiiiEEENS1_10collective13CollectiveMmaINS1_37MainloopSm90TmaGmmaWarpSpecializedFP8ILi18ENS5_IJNS4_1CILi4EEESB_NSA_ILi1EEEEEENS1_35KernelTmaWarpSpecializedCooperativeEEENS5_IJNSA_ILi128EEENSA_ILi256EEENSA_ILi32EEEEEENS_12float_e4m3_tENS5_IJlSC_lEEESK_SL_NS4_8TiledMMAINS4_8MMA_AtomIJNS4_4SM904GMMA31MMA_64x256x32_F32E4M3E4M3_SS_TNILNSP_7ScaleInE1ELSR_1EEEEEENS4_6LayoutINS5_IJNSA_ILi2EEESC_SC_EEENS5_IJSC_NSA_ILi0EEESX_EEEEENS5_IJNS4_10UnderscoreES10_S10_EEEEENS4_23SM90_TMA_LOAD_MULTICASTENS4_14ComposedLayoutINS4_7SwizzleILi1ELi4ELi3EEENS4_18smem_ptr_flag_bitsILi8EEENSU_INS5_IJNSA_ILi8EEESI_EEENS5_IJSI_SC_EEEEEEEvNS4_8identityES13_S1D_vS1E_EENS_8epilogue10collective6detail29Sm90TmaWarpSpecializedAdapterINS1H_15DefaultEpilogueISK_SL_SL_NS1G_6thread17LinearCombinationISK_Li1EffLNS1L_9ScaleType4KindE0ELNS_15FloatRoundStyleE2ESK_EENS1_15EpilogueDefaultEEEEEvvEEEEvNT_6ParamsE --------------------------
	.section	.nv.info._ZN7cutlass13device_kernelINS_4gemm6kernel13GemmUniversalIN4cute5tupleIJiiiiEEENS1_10collective13CollectiveMmaINS1_37MainloopSm90TmaGmmaWarpSpecializedFP8ILi18ENS5_IJNS4_1CILi4EEESB_NSA_ILi1EEEEEENS1_35KernelTmaWarpSpecializedCooperativeEEENS5_IJNSA_ILi128EEENSA_ILi256EEENSA_ILi32EEEEEENS_12float_e4m3_tENS5_IJlSC_lEEESK_SL_NS4_8TiledMMAINS4_8MMA_AtomIJNS4_4SM904GMMA31MMA_64x256x32_F32E4M3E4M3_SS_TNILNSP_7ScaleInE1ELSR_1EEEEEENS4_6LayoutINS5_IJNSA_ILi2EEESC_SC_EEENS5_IJSC_NSA_ILi0EEESX_EEEEENS5_IJNS4_10UnderscoreES10_S10_EEEEENS4_23SM90_TMA_LOAD_MULTICASTENS4_14ComposedLayoutINS4_7SwizzleILi1ELi4ELi3EEENS4_18smem_ptr_flag_bitsILi8EEENSU_INS5_IJNSA_ILi8EEESI_EEENS5_IJSI_SC_EEEEEEEvNS4_8identityES13_S1D_vS1E_EENS_8epilogue10collective6detail29Sm90TmaWarpSpecializedAdapterINS1H_15DefaultEpilogueISK_SL_SL_NS1G_6thread17LinearCombinationISK_Li1EffLNS1L_9ScaleType4KindE0ELNS_15FloatRoundStyleE2ESK_EENS1_15EpilogueDefaultEEEEEvvEEEEvNT_6ParamsE,"",@"SHT_CUDA_INFO"
	.sectionflags	@""
	.align	4


	//----- nvinfo : EIATTR_CUDA_API_VERSION
	.align		4
        /*0000*/ 	.byte	0x04, 0x37
        /*0002*/ 	.short	(.L_18 - .L_17)
.L_17:
        /*0004*/ 	.word	0x00000082


	//----- nvinfo : EIATTR_KPARAM_INFO
	.align		4
.L_18:
        /*0008*/ 	.byte	0x04, 0x17
        /*000a*/ 	.short	(.L_20 - .L_19)
.L_19:
        /*000c*/ 	.word	0x00000000
        /*0010*/ 	.short	0x0000
        /*0012*/ 	.short	0x0070
        /*0014*/ 	.byte	0x00, 0xf0, 0x01, 0x10


	//----- nvinfo : EIATTR_SPARSE_MMA_MASK
	.align		4
.L_20:
        /*0018*/ 	.byte	0x03, 0x50
        /*001a*/ 	.short	0x0000


	//----- nvinfo : EIATTR_MAXREG_COUNT
	.align		4
        /*001c*/ 	.byte	0x03, 0x1b
        /*001e*/ 	.short	0x00a8


	//----- nvinfo : EIATTR_NUM_BARRIERS
	.align		4
        /*0020*/ 	.byte	0x02, 0x4c
        /*0022*/ 	.byte	0x01
	.zero		1


	//----- nvinfo : EIATTR_ANNOTATIONS
	.align		4
        /*0024*/ 	.byte	0x04, 0x55
        /*0026*/ 	.short	(.L_22 - .L_21)


	//   ....[0]....
.L_21:
        /*0028*/ 	.word	0x00000001
        /*002c*/ 	.byte	0x20, 0x09, 0x00, 0x00, 0x01, 0x00, 0x00, 0x00, 0x10, 0x0a, 0x00, 0x00, 0x01, 0x00, 0x00, 0x00
        /* <DEDUP_REMOVED lines=198> */
        /*0c9c*/ 	.byte	0xe0, 0x0d, 0x01, 0x00


	//----- nvinfo : EIATTR_MERCURY_ISA_VERSION
	.align		4
.L_22:
        /*0ca0*/ 	.byte	0x03, 0x5f
        /*0ca2*/ 	.short	0x0101


	//----- nvinfo : EIATTR_INT_WARP_WIDE_INSTR_OFFSETS
	.align		4
        /*0ca4*/ 	.byte	0x04, 0x31
        /*0ca6*/ 	.short	(.L_24 - .L_23)


	//   ....[0]....
.L_23:
        /*0ca8*/ 	.word	0x00000760


	//   ....[1]....
        /*0cac*/ 	.word	0x00000770


	//   ....[2]....
        /*0cb0*/ 	.word	0x000008f0


	//----- nvinfo : EIATTR_COOP_GROUP_MASK_REGIDS
	.align		4
.L_24:
        /*0cb4*/ 	.byte	0x04, 0x29
        /*0cb6*/ 	.short	(.L_26 - .L_25)


	//   ....[0]....
.L_25:
        /*0cb8*/ 	.word	0xffffffff


	//   ....[1]....
        /*0cbc*/ 	.word	0xffffffff


	//   ....[2]....
        /*0cc0*/ 	.word	0xffffffff


	//   ....[3]....
        /*0cc4*/ 	.word	0xffffffff


	//   ....[4]....
        /*0cc8*/ 	.word	0xffffffff


	//   ....[5]....
        /*0ccc*/ 	.word	0xffffffff


	//----- nvinfo : EIATTR_COOP_GROUP_INSTR_OFFSETS
	.align		4
.L_26:
        /*0cd0*/ 	.byte	0x04, 0x28
        /*0cd2*/ 	.short	(.L_28 - .L_27)


	//   ....[0]....
.L_27:
        /*0cd4*/ 	.word	0x00000070


	//   ....[1]....
        /*0cd8*/ 	.word	0x00000080


	//   ....[2]....
        /*0cdc*/ 	.word	0x000001a0


	//   ....[3]....
        /*0ce0*/ 	.word	0x000005c0


	//   ....[4]....
        /*0ce4*/ 	.word	0x00000a50


	//   ....[5]....
        /*0ce8*/ 	.word	0x000017d0


	//----- nvinfo : EIATTR_REG_RECONFIG
	.align		4
.L_28:
        /*0cec*/ 	.byte	0x01, 0x54
	.zero		2


	//----- nvinfo : EIATTR_MBARRIER_INSTR_OFFSETS
	.align		4
        /*0cf0*/ 	.byte	0x04, 0x39
        /*0cf2*/ 	.short	(.L_30 - .L_29)


	//   ....[0]....
.L_29:
        /*0cf4*/ 	.word	0x00000360
        /*0cf8*/ 	.word	0x000000ff
        /*0cfc*/ 	.word	0x00000000
        /*0d00*/ 	.short	0x0100
        /*0d02*/ 	.byte	0x09
	.zero		1


	//   ....[1]....
        /*0d04*/ 	.word	0x00000370
        /*0d08*/ 	.word	0x000000ff
        /*0d0c*/ 	.word	0x00000090
        /*0d10*/ 	.short	0x0100
        /*0d12*/ 	.byte	0x09
	.zero		1


	//   ....[2]....
        /*0d14*/ 	.word	0x00000380
        /*0d18*/ 	.word	0x000000ff
        /*0d1c*/ 	.word	0x00000008
        /*0d20*/ 	.short	0x0100
        /*0d22*/ 	.byte	0x09
	.zero		1


	//   ....[3]....
        /*0d24*/ 	.word	0x00000390
        /*0d28*/ 	.word	0x000000ff
        /*0d2c*/ 	.word	0x00000098
        /*0d30*/ 	.short	0x0100
        /*0d32*/ 	.byte	0x09
	.zero		1


	//   ....[4]....
        /*0d34*/ 	.word	0x000003a0
        /*0d38*/ 	.word	0x000000ff
        /*0d3c*/ 	.word	0x00000010
        /*0d40*/ 	.short	0x0100
        /*0d42*/ 	.byte	0x09
	.zero		1


	//   ....[5]....
        /*0d44*/ 	.word	0x000003b0
        /*0d48*/ 	.word	0x000000ff
        /*0d4c*/ 	.word	0x000000a0
        /*0d50*/ 	.short	0x0100
        /*0d52*/ 	.byte	0x09
	.zero		1


	//   ....[6]....
        /*0d54*/ 	.word	0x000003c0
        /*0d58*/ 	.word	0x000000ff
        /*0d5c*/ 	.word	0x00000018
        /*0d60*/ 	.short	0x0100
        /*0d62*/ 	.byte	0x09
	.zero		1


	//   ....[7]....
        /*0d64*/ 	.word	0x000003d0
        /*0d68*/ 	.word	0x000000ff
        /*0d6c*/ 	.word	0x000000a8
        /*0d70*/ 	.short	0x0100
        /*0d72*/ 	.byte	0x09
	.zero		1


	//   ....[8]....
        /*0d74*/ 	.word	0x000003e0
        /*0d78*/ 	.word	0x000000ff
        /*0d7c*/ 	.word	0x00000020
        /*0d80*/ 	.short	0x0100
        /*0d82*/ 	.byte	0x09
	.zero		1


	//   ....[9]....
        /*0d84*/ 	.word	0x000003f0
        /*0d88*/ 	.word	0x000000ff
        /*0d8c*/ 	.word	0x000000b0
        /*0d90*/ 	.short	0x0100
        /*0d92*/ 	.byte	0x09
	.zero		1


	//   ....[10]....
        /*0d94*/ 	.word	0x00000400
        /*0d98*/ 	.word	0x000000ff
        /*0d9c*/ 	.word	0x00000028
        /*0da0*/ 	.short	0x0100
        /*0da2*/ 	.byte	0x09
	.zero		1


	//   ....[11]....
        /*0da4*/ 	.word	0x00000410
        /*0da8*/ 	.word	0x000000ff
        /*0dac*/ 	.word	0x000000b8
        /*0db0*/ 	.short	0x0100
        /*0db2*/ 	.byte	0x09
	.zero		1


	//   ....[12]....
        /*0db4*/ 	.word	0x00000420
        /*0db8*/ 	.word	0x000000ff
        /*0dbc*/ 	.word	0x00000030
        /*0dc0*/ 	.short	0x0100
        /*0dc2*/ 	.byte	0x09
	.zero		1


	//   ....[13]....
        /*0dc4*/ 	.word	0x00000430
        /*0dc8*/ 	.word	0x000000ff
        /*0dcc*/ 	.word	0x000000c0
        /*0dd0*/ 	.short	0x0100
        /*0dd2*/ 	.byte	0x09
	.zero		1


	//   ....[14]....
        /*0dd4*/ 	.word	0x00000440
        /*0dd8*/ 	.word	0x000000ff
        /*0ddc*/ 	.word	0x00000038
        /*0de0*/ 	.short	0x0100
        /*0de2*/ 	.byte	0x09
	.zero		1


	//   ....[15]....
        /*0de4*/ 	.word	0x00000450
        /*0de8*/ 	.word	0x000000ff
        /*0dec*/ 	.word	0x000000c8
        /*0df0*/ 	.short	0x0100
        /*0df2*/ 	.byte	0x09
	.zero		1


	//   ....[16]....
        /*0df4*/ 	.word	0x00000460
        /*0df8*/ 	.word	0x000000ff
        /*0dfc*/ 	.word	0x00000040
        /*0e00*/ 	.short	0x0100
        /*0e02*/ 	.byte	0x09
	.zero		1


	//   ....[17]....
        /*0e04*/ 	.word	0x00000470
        /*0e08*/ 	.word	0x000000ff
        /*0e0c*/ 	.word	0x000000d0
        /*0e10*/ 	.short	0x0100
        /*0e12*/ 	.byte	0x09
	.zero		1


	//   ....[18]....
        /*0e14*/ 	.word	0x00000480
        /*0e18*/ 	.word	0x000000ff
        /*0e1c*/ 	.word	0x00000048
        /*0e20*/ 	.short	0x0100
        /*0e22*/ 	.byte	0x09
	.zero		1


	//   ....[19]....
        /*0e24*/ 	.word	0x00000490
        /*0e28*/ 	.word	0x000000ff
        /*0e2c*/ 	.word	0x000000d8
        /*0e30*/ 	.short	0x0100
        /*0e32*/ 	.byte	0x09
	.zero		1


	//   ....[20]....
        /*0e34*/ 	.word	0x000004a0
        /*0e38*/ 	.word	0x000000ff
        /*0e3c*/ 	.word	0x00000050
        /*0e40*/ 	.short	0x0100
        /*0e42*/ 	.byte	0x09
	.zero		1


	//   ....[21]....
        /*0e44*/ 	.word	0x000004b0
        /*0e48*/ 	.word	0x000000ff
        /*0e4c*/ 	.word	0x000000e0
        /*0e50*/ 	.short	0x0100
        /*0e52*/ 	.byte	0x09
	.zero		1


	//   ....[22]....
        /*0e54*/ 	.word	0x000004c0
        /*0e58*/ 	.word	0x000000ff
        /*0e5c*/ 	.word	0x00000058
        /*0e60*/ 	.short	0x0100
        /*0e62*/ 	.byte	0x09
	.zero		1


	//   ....[23]....
        /*0e64*/ 	.word	0x000004d0
        /*0e68*/ 	.word	0x000000ff
        /*0e6c*/ 	.word	0x000000e8
        /*0e70*/ 	.short	0x0100
        /*0e72*/ 	.byte	0x09
	.zero		1


	//   ....[24]....
        /*0e74*/ 	.word	0x000004e0
        /*0e78*/ 	.word	0x000000ff
        /*0e7c*/ 	.word	0x00000060
        /*0e80*/ 	.short	0x0100
        /*0e82*/ 	.byte	0x09
	.zero		1


	//   ....[25]....
        /*0e84*/ 	.word	0x000004f0
        /*0e88*/ 	.word	0x000000ff
        /*0e8c*/ 	.word	0x000000f0
        /*0e90*/ 	.short	0x0100
        /*0e92*/ 	.byte	0x09
	.zero		1


	//   ....[26]....
        /*0e94*/ 	.word	0x00000500
        /*0e98*/ 	.word	0x000000ff
        /*0e9c*/ 	.word	0x00000068
        /*0ea0*/ 	.short	0x0100
        /*0ea2*/ 	.byte	0x09
	.zero		1


	//   ....[27]....
        /*0ea4*/ 	.word	0x00000510
        /*0ea8*/ 	.word	0x000000ff
        /*0eac*/ 	.word	0x000000f8
        /*0eb0*/ 	.short	0x0100
        /*0eb2*/ 	.byte	0x09
	.zero		1


	//   ....[28]....
        /*0eb4*/ 	.word	0x00000520
        /*0eb8*/ 	.word	0x000000ff
        /*0ebc*/ 	.word	0x00000070
        /*0ec0*/ 	.short	0x0100
        /*0ec2*/ 	.byte	0x09
	.zero		1


	//   ....[29]....
        /*0ec4*/ 	.word	0x00000530
        /*0ec8*/ 	.word	0x000000ff
        /*0ecc*/ 	.word	0x00000100
        /*0ed0*/ 	.short	0x0100
        /*0ed2*/ 	.byte	0x09
	.zero		1


	//   ....[30]....
        /*0ed4*/ 	.word	0x00000540
        /*0ed8*/ 	.word	0x000000ff
        /*0edc*/ 	.word	0x00000078
        /*0ee0*/ 	.short	0x0100
        /*0ee2*/ 	.byte	0x09
	.zero		1


	//   ....[31]....
        /*0ee4*/ 	.word	0x00000550
        /*0ee8*/ 	.word	0x000000ff
        /*0eec*/ 	.word	0x00000108
        /*0ef0*/ 	.short	0x0100
        /*0ef2*/ 	.byte	0x09
	.zero		1


	//   ....[32]....
        /*0ef4*/ 	.word	0x00000560
        /*0ef8*/ 	.word	0x000000ff
        /*0efc*/ 	.word	0x00000080
        /*0f00*/ 	.short	0x0100
        /*0f02*/ 	.byte	0x09
	.zero		1


	//   ....[33]....
        /*0f04*/ 	.word	0x00000570
        /*0f08*/ 	.word	0x000000ff
        /*0f0c*/ 	.word	0x00000110
        /*0f10*/ 	.short	0x0100
        /*0f12*/ 	.byte	0x09
	.zero		1


	//   ....[34]....
        /*0f14*/ 	.word	0x00000580
        /*0f18*/ 	.word	0x000000ff
        /*0f1c*/ 	.word	0x00000088
        /*0f20*/ 	.short	0x0100
        /*0f22*/ 	.byte	0x09
	.zero		1


	//   ....[35]....
        /*0f24*/ 	.word	0x00000590
        /*0f28*/ 	.word	0x000000ff
        /*0f2c*/ 	.word	0x00000118
        /*0f30*/ 	.short	0x0100
        /*0f32*/ 	.byte	0x09
	.zero		1


	//   ....[36]....
        /*0f34*/ 	.word	0x00000970
        /*0f38*/ 	.word	0x000000ff
        /*0f3c*/ 	.word	0x00000130
        /*0f40*/ 	.short	0x0100
        /*0f42*/ 	.byte	0x06
	.zero		1


	//   ....[37]....
        /*0f44*/ 	.word	0x000009d0
        /*0f48*/ 	.word	0x000000ff
        /*0f4c*/ 	.word	0x00000138
        /*0f50*/ 	.short	0x0100
        /*0f52*/ 	.byte	0x06
	.zero		1


	//   ....[38]....
        /*0f54*/ 	.word	0x00001fe0
        /*0f58*/ 	.word	0x000000ff
        /*0f5c*/ 	.word	0x00000000
        /*0f60*/ 	.short	0x010a
        /*0f62*/ 	.byte	0x06
	.zero		1


	//   ....[39]....
        /*0f64*/ 	.word	0x00002020
        /*0f68*/ 	.word	0x000000ff
        /*0f6c*/ 	.word	0x00000000
        /*0f70*/ 	.short	0x010a
        /*0f72*/ 	.byte	0x06
	.zero		1


	//   ....[40]....
        /*0f74*/ 	.word	0x000031e0
        /*0f78*/ 	.word	0x000000ff
        /*0f7c*/ 	.word	0x00000000
        /*0f80*/ 	.short	0x010a
        /*0f82*/ 	.byte	0x09
	.zero		1


	//   ....[41]....
        /*0f84*/ 	.word	0x00003220
        /*0f88*/ 	.word	0x000000ff
        /*0f8c*/ 	.word	0x00000000
        /*0f90*/ 	.short	0x010a
        /*0f92*/ 	.byte	0x09
	.zero		1


	//   ....[42]....
        /*0f94*/ 	.word	0x00004260
        /*0f98*/ 	.word	0x000000e5
        /*0f9c*/ 	.word	0x00000000
        /*0fa0*/ 	.short	0x0101
        /*0fa2*/ 	.byte	0x3f
	.zero		1


	//   ....[43]....
        /*0fa4*/ 	.word	0x00005480
        /*0fa8*/ 	.word	0x00000018
        /*0fac*/ 	.word	0x00000000
        /*0fb0*/ 	.short	0x0101
        /*0fb2*/ 	.byte	0x3f
	.zero		1


	//   ....[44]....
        /*0fb4*/ 	.word	0x0000f7e0
        /*0fb8*/ 	.word	0x0000000b
        /*0fbc*/ 	.word	0x00000090
        /*0fc0*/ 	.short	0x010a
        /*0fc2*/ 	.byte	0x3f
	.zero		1


	//   ....[45]....
        /*0fc4*/ 	.word	0x0000fbd0
        /*0fc8*/ 	.word	0x00000004
        /*0fcc*/ 	.word	0x00000138
        /*0fd0*/ 	.short	0x0101
        /*0fd2*/ 	.byte	0x3f
	.zero		1


	//   ....[46]....
        /*0fd4*/ 	.word	0x00010350
        /*0fd8*/ 	.word	0x00000007
        /*0fdc*/ 	.word	0x00000000
        /*0fe0*/ 	.short	0x010a
        /*0fe2*/ 	.byte	0x3f
	.zero		1


	//   ....[47]....
        /*0fe4*/ 	.word	0x000103d0
        /*0fe8*/ 	.word	0x00000009
        /*0fec*/ 	.word	0x00000000
        /*0ff0*/ 	.short	0x010a
        /*0ff2*/ 	.byte	0x3f
	.zero		1


	//   ....[48]....
        /*0ff4*/ 	.word	0x00010460
        /*0ff8*/ 	.word	0x00000006
        /*0ffc*/ 	.word	0x00000000
        /*1000*/ 	.short	0x010a
        /*1002*/ 	.byte	0x3f
	.zero		1


	//   ....[49]....
        /*1004*/ 	.word	0x000104f0
        /*1008*/ 	.word	0x00000009
        /*100c*/ 	.word	0x00000000
        /*1010*/ 	.short	0x010a
        /*1012*/ 	.byte	0x3f
	.zero		1


	//   ....[50]....
        /*1014*/ 	.word	0x00010580
        /*1018*/ 	.word	0x00000006
        /*101c*/ 	.word	0x00000000
        /*1020*/ 	.short	0x010a
        /*1022*/ 	.byte	0x3f
	.zero		1


	//   ....[51]....
        /*1024*/ 	.word	0x00010610
        /*1028*/ 	.word	0x00000009
        /*102c*/ 	.word	0x00000000
        /*1030*/ 	.short	0x010a
        /*1032*/ 	.byte	0x3f
	.zero		1


	//   ....[52]....
        /*1034*/ 	.word	0x000106a0
        /*1038*/ 	.word	0x00000006
        /*103c*/ 	.word	0x00000000
        /*1040*/ 	.short	0x010a
        /*1042*/ 	.byte	0x3f
	.zero		1


	//   ....[53]....
        /*1044*/ 	.word	0x00010730
        /*1048*/ 	.word	0x00000009
        /*104c*/ 	.word	0x00000000
        /*1050*/ 	.short	0x010a
        /*1052*/ 	.byte	0x3f
	.zero		1


	//   ....[54]....
        /*1054*/ 	.word	0x000107c0
        /*1058*/ 	.word	0x00000006
        /*105c*/ 	.word	0x00000000
        /*1060*/ 	.short	0x010a
        /*1062*/ 	.byte	0x3f
	.zero		1


	//   ....[55]....
        /*1064*/ 	.word	0x00010850
        /*1068*/ 	.word	0x00000009
        /*106c*/ 	.word	0x00000000
        /*1070*/ 	.short	0x010a
        /*1072*/ 	.byte	0x3f
	.zero		1


	//   ....[56]....
        /*1074*/ 	.word	0x000108e0
        /*1078*/ 	.word	0x00000006
        /*107c*/ 	.word	0x00000000
        /*1080*/ 	.short	0x010a
        /*1082*/ 	.byte	0x3f
	.zero		1


	//   ....[57]....
        /*1084*/ 	.word	0x00010970
        /*1088*/ 	.word	0x00000009
        /*108c*/ 	.word	0x00000000
        /*1090*/ 	.short	0x010a
        /*1092*/ 	.byte	0x3f
	.zero		1


	//   ....[58]....
        /*1094*/ 	.word	0x00010a00
        /*1098*/ 	.word	0x00000006
        /*109c*/ 	.word	0x00000000
        /*10a0*/ 	.short	0x010a
        /*10a2*/ 	.byte	0x3f
	.zero		1


	//   ....[59]....
        /*10a4*/ 	.word	0x00010a90
        /*10a8*/ 	.word	0x00000009
        /*10ac*/ 	.word	0x00000000
        /*10b0*/ 	.short	0x010a
        /*10b2*/ 	.byte	0x3f
	.zero		1


	//   ....[60]....
        /*10b4*/ 	.word	0x00010b20
        /*10b8*/ 	.word	0x00000006
        /*10bc*/ 	.word	0x00000000
        /*10c0*/ 	.short	0x010a
        /*10c2*/ 	.byte	0x3f
	.zero		1


	//   ....[61]....
        /*10c4*/ 	.word	0x00010bb0
        /*10c8*/ 	.word	0x00000009
        /*10cc*/ 	.word	0x00000000
        /*10d0*/ 	.short	0x010a
        /*10d2*/ 	.byte	0x3f
	.zero		1


	//   ....[62]....
        /*10d4*/ 	.word	0x00010c40
        /*10d8*/ 	.word	0x00000006
        /*10dc*/ 	.word	0x00000000
        /*10e0*/ 	.short	0x010a
        /*10e2*/ 	.byte	0x3f
	.zero		1


	//   ....[63]....
        /*10e4*/ 	.word	0x00010cd0
        /*10e8*/ 	.word	0x00000003
        /*10ec*/ 	.word	0x00000000
        /*10f0*/ 	.short	0x010a
        /*10f2*/ 	.byte	0x3f
	.zero		1


	//   ....[64]....
        /*10f4*/ 	.word	0x00010d40
        /*10f8*/ 	.word	0x00000003
        /*10fc*/ 	.word	0x00000000
        /*1100*/ 	.short	0x010a
        /*1102*/ 	.byte	0x3f
	.zero		1


	//   ....[65]....
        /*1104*/ 	.word	0x00010db0
        /*1108*/ 	.word	0x00000000
        /*110c*/ 	.word	0x00000000
        /*1110*/ 	.short	0x010a
        /*1112*/ 	.byte	0x3f
	.zero		1


	//   ....[66]....
        /*1114*/ 	.word	0x00010e90
        /*1118*/ 	.word	0x0000000b
        /*111c*/ 	.word	0x00000090
        /*1120*/ 	.short	0x010a
        /*1122*/ 	.byte	0x3f
	.zero		1


	//   ....[67]....
        /*1124*/ 	.word	0x00010f60
        /*1128*/ 	.word	0x00000007
        /*112c*/ 	.word	0x00000000
        /*1130*/ 	.short	0x010a
        /*1132*/ 	.byte	0x3f
	.zero		1


	//   ....[68]....
        /*1134*/ 	.word	0x00010fb0
        /*1138*/ 	.word	0x00000009
        /*113c*/ 	.word	0x00000000
        /*1140*/ 	.short	0x010a
        /*1142*/ 	.byte	0x3f
	.zero		1


	//   ....[69]....
        /*1144*/ 	.word	0x00011000
        /*1148*/ 	.word	0x00000006
        /*114c*/ 	.word	0x00000000
        /*1150*/ 	.short	0x010a
        /*1152*/ 	.byte	0x3f
	.zero		1


	//   ....[70]....
        /*1154*/ 	.word	0x00011050
        /*1158*/ 	.word	0x00000009
        /*115c*/ 	.word	0x00000000
        /*1160*/ 	.short	0x010a
        /*1162*/ 	.byte	0x3f
	.zero		1


	//   ....[71]....
        /*1164*/ 	.word	0x000110a0
        /*1168*/ 	.word	0x00000006
        /*116c*/ 	.word	0x00000000
        /*1170*/ 	.short	0x010a
        /*1172*/ 	.byte	0x3f
	.zero		1


	//   ....[72]....
        /*1174*/ 	.word	0x000110f0
        /*1178*/ 	.word	0x00000009
        /*117c*/ 	.word	0x00000000
        /*1180*/ 	.short	0x010a
        /*1182*/ 	.byte	0x3f
	.zero		1


	//   ....[73]....
        /*1184*/ 	.word	0x00011140
        /*1188*/ 	.word	0x00000006
        /*118c*/ 	.word	0x00000000
        /*1190*/ 	.short	0x010a
        /*1192*/ 	.byte	0x3f
	.zero		1


	//   ....[74]....
        /*1194*/ 	.word	0x00011190
        /*1198*/ 	.word	0x00000009
        /*119c*/ 	.word	0x00000000
        /*11a0*/ 	.short	0x010a
        /*11a2*/ 	.byte	0x3f
	.zero		1


	//   ....[75]....
        /*11a4*/ 	.word	0x000111e0
        /*11a8*/ 	.word	0x00000006
        /*11ac*/ 	.word	0x00000000
        /*11b0*/ 	.short	0x010a
        /*11b2*/ 	.byte	0x3f
	.zero		1


	//   ....[76]....
        /*11b4*/ 	.word	0x00011230
        /*11b8*/ 	.word	0x00000009
        /*11bc*/ 	.word	0x00000000
        /*11c0*/ 	.short	0x010a
        /*11c2*/ 	.byte	0x3f
	.zero		1


	//   ....[77]....
        /*11c4*/ 	.word	0x00011280
        /*11c8*/ 	.word	0x00000006
        /*11cc*/ 	.word	0x00000000
        /*11d0*/ 	.short	0x010a
        /*11d2*/ 	.byte	0x3f
	.zero		1


	//   ....[78]....
        /*11d4*/ 	.word	0x000112d0
        /*11d8*/ 	.word	0x00000009
        /*11dc*/ 	.word	0x00000000
        /*11e0*/ 	.short	0x010a
        /*11e2*/ 	.byte	0x3f
	.zero		1


	//   ....[79]....
        /*11e4*/ 	.word	0x00011320
        /*11e8*/ 	.word	0x00000006
        /*11ec*/ 	.word	0x00000000
        /*11f0*/ 	.short	0x010a
        /*11f2*/ 	.byte	0x3f
	.zero		1


	//   ....[80]....
        /*11f4*/ 	.word	0x00011370
        /*11f8*/ 	.word	0x00000009
        /*11fc*/ 	.word	0x00000000
        /*1200*/ 	.short	0x010a
        /*1202*/ 	.byte	0x3f
	.zero		1


	//   ....[81]....
        /*1204*/ 	.word	0x000113c0
        /*1208*/ 	.word	0x00000006
        /*120c*/ 	.word	0x00000000
        /*1210*/ 	.short	0x010a
        /*1212*/ 	.byte	0x3f
	.zero		1


	//   ....[82]....
        /*1214*/ 	.word	0x00011410
        /*1218*/ 	.word	0x00000009
        /*121c*/ 	.word	0x00000000
        /*1220*/ 	.short	0x010a
        /*1222*/ 	.byte	0x3f
	.zero		1


	//   ....[83]....
        /*1224*/ 	.word	0x00011460
        /*1228*/ 	.word	0x00000006
        /*122c*/ 	.word	0x00000000
        /*1230*/ 	.short	0x010a
        /*1232*/ 	.byte	0x3f
	.zero		1


	//----- nvinfo : EIATTR_NUM_MBARRIERS
	.align		4
.L_30:
        /*1234*/ 	.byte	0x03, 0x38
        /*1236*/ 	.short	0x0026


	//----- nvinfo : EIATTR_EXIT_INSTR_OFFSETS
	.align		4
        /*1238*/ 	.byte	0x04, 0x1c
        /*123a*/ 	.short	(.L_32 - .L_31)


	//   ....[0]....
.L_31:
        /*123c*/ 	.word	0x00000be0


	//   ....[1]....
        /*1240*/ 	.word	0x00001470


	//   ....[2]....
        /*1244*/ 	.word	0x0000eda0


	//   ....[3]....
        /*1248*/ 	.word	0x0000f330


	//   ....[4]....
        /*124c*/ 	.word	0x00010d20


	//----- nvinfo : EIATTR_MAX_THREADS
	.align		4
.L_32:
        /*1250*/ 	.byte	0x04, 0x05
        /*1252*/ 	.short	(.L_34 - .L_33)
.L_33:
        /*1254*/ 	.word	0x00000180
        /*1258*/ 	.word	0x00000001
        /*125c*/ 	.word	0x00000001


	//----- nvinfo : EIATTR_CRS_STACK_SIZE
	.align		4
.L_34:
        /*1260*/ 	.byte	0x04, 0x1e
        /*1262*/ 	.short	(.L_36 - .L_35)
.L_35:
        /*1264*/ 	.word	0x00000000


	//----- nvinfo : EIATTR_CBANK_PARAM_SIZE
	.align		4
.L_36:
        /*1268*/ 	.byte	0x03, 0x19
        /*126a*/ 	.short	0x0470


	//----- nvinfo : EIATTR_PARAM_CBANK
	.align		4
        /*126c*/ 	.byte	0x04, 0x0a
        /*126e*/ 	.short	(.L_38 - .L_37)
	.align		4
.L_37:
        /*1270*/ 	.word	index@(.nv.constant0._ZN7cutlass13device_kernelINS_4gemm6kernel13GemmUniversalIN4cute5tupleIJiiiiEEENS1_10collective13CollectiveMmaINS1_37MainloopSm90TmaGmmaWarpSpecializedFP8ILi18ENS5_IJNS4_1CILi4EEESB_NSA_ILi1EEEEEENS1_35KernelTmaWarpSpecializedCooperativeEEENS5_IJNSA_ILi128EEENSA_ILi256EEENSA_ILi32EEEEEENS_12float_e4m3_tENS5_IJlSC_lEEESK_SL_NS4_8TiledMMAINS4_8MMA_AtomIJNS4_4SM904GMMA31MMA_64x256x32_F32E4M3E4M3_SS_TNILNSP_7ScaleInE1ELSR_1EEEEEENS4_6LayoutINS5_IJNSA_ILi2EEESC_SC_EEENS5_IJSC_NSA_ILi0EEESX_EEEEENS5_IJNS4_10UnderscoreES10_S10_EEEEENS4_23SM90_TMA_LOAD_MULTICASTENS4_14ComposedLayoutINS4_7SwizzleILi1ELi4ELi3EEENS4_18smem_ptr_flag_bitsILi8EEENSU_INS5_IJNSA_ILi8EEESI_EEENS5_IJSI_SC_EEEEEEEvNS4_8identityES13_S1D_vS1E_EENS_8epilogue10collective6detail29Sm90TmaWarpSpecializedAdapterINS1H_15DefaultEpilogueISK_SL_SL_NS1G_6thread17LinearCombinationISK_Li1EffLNS1L_9ScaleType4KindE0ELNS_15FloatRoundStyleE2ESK_EENS1_15EpilogueDefaultEEEEEvvEEEEvNT_6ParamsE)
        /*1274*/ 	.short	0x0210
        /*1276*/ 	.short	0x0470


	//----- nvinfo : EIATTR_SW_WAR
	.align		4
.L_38:
        /*1278*/ 	.byte	0x04, 0x36
        /*127a*/ 	.short	(.L_40 - .L_39)
.L_39:
        /*127c*/ 	.word	0x00000008
.L_40:


//--------------------- .nv.callgraph             --------------------------
	.section	.nv.callgraph,"",@"SHT_CUDA_CALLGRAPH"
	.align	4
	.sectionentsize	8
	.align		4
        /*0000*/ 	.word	0x00000000
	.align		4
        /*0004*/ 	.word	0xffffffff
	.align		4
        /*0008*/ 	.word	0x00000000
	.align		4
        /*000c*/ 	.word	0xfffffffe
	.align		4
        /*0010*/ 	.word	0x00000000
	.align		4
        /*0014*/ 	.word	0xfffffffd
	.align		4
        /*0018*/ 	.word	0x00000000
	.align		4
        /*001c*/ 	.word	0xfffffffc


//--------------------- .nv.constant4             --------------------------
	.section	.nv.constant4,"a",@progbits
	.align	8
	.align		8
.nv.constant4:
        /*0000*/ 	.dword	_ZN40_INTERNAL_fbea77f3_4_k_cu_c2f8d83b_181704cuda3std3__45__cpo5beginE
	.align		8
        /*0008*/ 	.dword	_ZN40_INTERNAL_fbea77f3_4_k_cu_c2f8d83b_181704cuda3std3__45__cpo3endE
	.align		8
        /*0010*/ 	.dword	_ZN40_INTERNAL_fbea77f3_4_k_cu_c2f8d83b_181704cuda3std3__45__cpo6cbeginE
	.align		8
        /*0018*/ 	.dword	_ZN40_INTERNAL_fbea77f3_4_k_cu_c2f8d83b_181704cuda3std3__45__cpo4cendE
	.align		8
        /*0020*/ 	.dword	_ZN40_INTERNAL_fbea77f3_4_k_cu_c2f8d83b_181704cuda3std3__442_GLOBAL__N__fbea77f3_4_k_cu_c2f8d83b_181706ignoreE
	.align		8
        /*0028*/ 	.dword	_ZN40_INTERNAL_fbea77f3_4_k_cu_c2f8d83b_181704cuda3std3__419piecewise_constructE
	.align		8
        /*0030*/ 	.dword	_ZN40_INTERNAL_fbea77f3_4_k_cu_c2f8d83b_181704cuda3std3__48in_placeE
	.align		8
        /*0038*/ 	.dword	_ZN40_INTERNAL_fbea77f3_4_k_cu_c2f8d83b_181704cuda3std6ranges3__45__cpo4swapE
	.align		8
        /*0040*/ 	.dword	_ZN40_INTERNAL_fbea77f3_4_k_cu_c2f8d83b_181704cuda3std6ranges3__45__cpo9iter_moveE
	.align		8
        /*0048*/ 	.dword	_ZN40_INTERNAL_fbea77f3_4_k_cu_c2f8d83b_181704cute7productE
	.align		8
        /*0050*/ 	.dword	_ZN40_INTERNAL_fbea77f3_4_k_cu_c2f8d83b_181704cute1_E


//--------------------- .text._ZN7cutlass13device_kernelINS_4gemm6kernel13GemmUniversalIN4cute5tupleIJiiiiEEENS1_10collective13CollectiveMmaINS1_37MainloopSm90TmaGmmaWarpSpecializedFP8ILi18ENS5_IJNS4_1CILi4EEESB_NSA_ILi1EEEEEENS1_35KernelTmaWarpSpecializedCooperativeEEENS5_IJNSA_ILi128EEENSA_ILi256EEENSA_ILi32EEEEEENS_12float_e4m3_tENS5_IJlSC_lEEESK_SL_NS4_8TiledMMAINS4_8MMA_AtomIJNS4_4SM904GMMA31MMA_64x256x32_F32E4M3E4M3_SS_TNILNSP_7ScaleInE1ELSR_1EEEEEENS4_6LayoutINS5_IJNSA_ILi2EEESC_SC_EEENS5_IJSC_NSA_ILi0EEESX_EEEEENS5_IJNS4_10UnderscoreES10_S10_EEEEENS4_23SM90_TMA_LOAD_MULTICASTENS4_14ComposedLayoutINS4_7SwizzleILi1ELi4ELi3EEENS4_18smem_ptr_flag_bitsILi8EEENSU_INS5_IJNSA_ILi8EEESI_EEENS5_IJSI_SC_EEEEEEEvNS4_8identityES13_S1D_vS1E_EENS_8epilogue10collective6detail29Sm90TmaWarpSpecializedAdapterINS1H_15DefaultEpilogueISK_SL_SL_NS1G_6thread17LinearCombinationISK_Li1EffLNS1L_9ScaleType4KindE0ELNS_15FloatRoundStyleE2ESK_EENS1_15EpilogueDefaultEEEEEvvEEEEvNT_6ParamsE --------------------------
	.section	.text._ZN7cutlass13device_kernelINS_4gemm6kernel13GemmUniversalIN4cute5tupleIJiiiiEEENS1_10collective13CollectiveMmaINS1_37MainloopSm90TmaGmmaWarpSpecializedFP8ILi18ENS5_IJNS4_1CILi4EEESB_NSA_ILi1EEEEEENS1_35KernelTmaWarpSpecializedCooperativeEEENS5_IJNSA_ILi128EEENSA_ILi256EEENSA_ILi32EEEEEENS_12float_e4m3_tENS5_IJlSC_lEEESK_SL_NS4_8TiledMMAINS4_8MMA_AtomIJNS4_4SM904GMMA31MMA_64x256x32_F32E4M3E4M3_SS_TNILNSP_7ScaleInE1ELSR_1EEEEEENS4_6LayoutINS5_IJNSA_ILi2EEESC_SC_EEENS5_IJSC_NSA_ILi0EEESX_EEEEENS5_IJNS4_10UnderscoreES10_S10_EEEEENS4_23SM90_TMA_LOAD_MULTICASTENS4_14ComposedLayoutINS4_7SwizzleILi1ELi4ELi3EEENS4_18smem_ptr_flag_bitsILi8EEENSU_INS5_IJNSA_ILi8EEESI_EEENS5_IJSI_SC_EEEEEEEvNS4_8identityES13_S1D_vS1E_EENS_8epilogue10collective6detail29Sm90TmaWarpSpecializedAdapterINS1H_15DefaultEpilogueISK_SL_SL_NS1G_6thread17LinearCombinationISK_Li1EffLNS1L_9ScaleType4KindE0ELNS_15FloatRoundStyleE2ESK_EENS1_15EpilogueDefaultEEEEEvvEEEEvNT_6ParamsE,"ax",@progbits
	.align	128
.text._ZN7cutlass13device_kernelINS_4gemm6kernel13GemmUniversalIN4cute5tupleIJiiiiEEENS1_10collective13CollectiveMmaINS1_37MainloopSm90TmaGmmaWarpSpecializedFP8ILi18ENS5_IJNS4_1CILi4EEESB_NSA_ILi1EEEEEENS1_35KernelTmaWarpSpecializedCooperativeEEENS5_IJNSA_ILi128EEENSA_ILi256EEENSA_ILi32EEEEEENS_12float_e4m3_tENS5_IJlSC_lEEESK_SL_NS4_8TiledMMAINS4_8MMA_AtomIJNS4_4SM904GMMA31MMA_64x256x32_F32E4M3E4M3_SS_TNILNSP_7ScaleInE1ELSR_1EEEEEENS4_6LayoutINS5_IJNSA_ILi2EEESC_SC_EEENS5_IJSC_NSA_ILi0EEESX_EEEEENS5_IJNS4_10UnderscoreES10_S10_EEEEENS4_23SM90_TMA_LOAD_MULTICASTENS4_14ComposedLayoutINS4_7SwizzleILi1ELi4ELi3EEENS4_18smem_ptr_flag_bitsILi8EEENSU_INS5_IJNSA_ILi8EEESI_EEENS5_IJSI_SC_EEEEEEEvNS4_8identityES13_S1D_vS1E_EENS_8epilogue10collective6detail29Sm90TmaWarpSpecializedAdapterINS1H_15DefaultEpilogueISK_SL_SL_NS1G_6thread17LinearCombinationISK_Li1EffLNS1L_9ScaleType4KindE0ELNS_15FloatRoundStyleE2ESK_EENS1_15EpilogueDefaultEEEEEvvEEEEvNT_6ParamsE:
        .type           _ZN7cutlass13device_kernelINS_4gemm6kernel13GemmUniversalIN4cute5tupleIJiiiiEEENS1_10collective13CollectiveMmaINS1_37MainloopSm90TmaGmmaWarpSpecializedFP8ILi18ENS5_IJNS4_1CILi4EEESB_NSA_ILi1EEEEEENS1_35KernelTmaWarpSpecializedCooperativeEEENS5_IJNSA_ILi128EEENSA_ILi256EEENSA_ILi32EEEEEENS_12float_e4m3_tENS5_IJlSC_lEEESK_SL_NS4_8TiledMMAINS4_8MMA_AtomIJNS4_4SM904GMMA31MMA_64x256x32_F32E4M3E4M3_SS_TNILNSP_7ScaleInE1ELSR_1EEEEEENS4_6LayoutINS5_IJNSA_ILi2EEESC_SC_EEENS5_IJSC_NSA_ILi0EEESX_EEEEENS5_IJNS4_10UnderscoreES10_S10_EEEEENS4_23SM90_TMA_LOAD_MULTICASTENS4_14ComposedLayoutINS4_7SwizzleILi1ELi4ELi3EEENS4_18smem_ptr_flag_bitsILi8EEENSU_INS5_IJNSA_ILi8EEESI_EEENS5_IJSI_SC_EEEEEEEvNS4_8identityES13_S1D_vS1E_EENS_8epilogue10collective6detail29Sm90TmaWarpSpecializedAdapterINS1H_15DefaultEpilogueISK_SL_SL_NS1G_6thread17LinearCombinationISK_Li1EffLNS1L_9ScaleType4KindE0ELNS_15FloatRoundStyleE2ESK_EENS1_15EpilogueDefaultEEEEEvvEEEEvNT_6ParamsE,@function
        .size           _ZN7cutlass13device_kernelINS_4gemm6kernel13GemmUniversalIN4cute5tupleIJiiiiEEENS1_10collective13CollectiveMmaINS1_37MainloopSm90TmaGmmaWarpSpecializedFP8ILi18ENS5_IJNS4_1CILi4EEESB_NSA_ILi1EEEEEENS1_35KernelTmaWarpSpecializedCooperativeEEENS5_IJNSA_ILi128EEENSA_ILi256EEENSA_ILi32EEEEEENS_12float_e4m3_tENS5_IJlSC_lEEESK_SL_NS4_8TiledMMAINS4_8MMA_AtomIJNS4_4SM904GMMA31MMA_64x256x32_F32E4M3E4M3_SS_TNILNSP_7ScaleInE1ELSR_1EEEEEENS4_6LayoutINS5_IJNSA_ILi2EEESC_SC_EEENS5_IJSC_NSA_ILi0EEESX_EEEEENS5_IJNS4_10UnderscoreES10_S10_EEEEENS4_23SM90_TMA_LOAD_MULTICASTENS4_14ComposedLayoutINS4_7SwizzleILi1ELi4ELi3EEENS4_18smem_ptr_flag_bitsILi8EEENSU_INS5_IJNSA_ILi8EEESI_EEENS5_IJSI_SC_EEEEEEEvNS4_8identityES13_S1D_vS1E_EENS_8epilogue10collective6detail29Sm90TmaWarpSpecializedAdapterINS1H_15DefaultEpilogueISK_SL_SL_NS1G_6thread17LinearCombinationISK_Li1EffLNS1L_9ScaleType4KindE0ELNS_15FloatRoundStyleE2ESK_EENS1_15EpilogueDefaultEEEEEvvEEEEvNT_6ParamsE,(.L_x_363 - _ZN7cutlass13device_kernelINS_4gemm6kernel13GemmUniversalIN4cute5tupleIJiiiiEEENS1_10collective13CollectiveMmaINS1_37MainloopSm90TmaGmmaWarpSpecializedFP8ILi18ENS5_IJNS4_1CILi4EEESB_NSA_ILi1EEEEEENS1_35KernelTmaWarpSpecializedCooperativeEEENS5_IJNSA_ILi128EEENSA_ILi256EEENSA_ILi32EEEEEENS_12float_e4m3_tENS5_IJlSC_lEEESK_SL_NS4_8TiledMMAINS4_8MMA_AtomIJNS4_4SM904GMMA31MMA_64x256x32_F32E4M3E4M3_SS_TNILNSP_7ScaleInE1ELSR_1EEEEEENS4_6LayoutINS5_IJNSA_ILi2EEESC_SC_EEENS5_IJSC_NSA_ILi0EEESX_EEEEENS5_IJNS4_10UnderscoreES10_S10_EEEEENS4_23SM90_TMA_LOAD_MULTICASTENS4_14ComposedLayoutINS4_7SwizzleILi1ELi4ELi3EEENS4_18smem_ptr_flag_bitsILi8EEENSU_INS5_IJNSA_ILi8EEESI_EEENS5_IJSI_SC_EEEEEEEvNS4_8identityES13_S1D_vS1E_EENS_8epilogue10collective6detail29Sm90TmaWarpSpecializedAdapterINS1H_15DefaultEpilogueISK_SL_SL_NS1G_6thread17LinearCombinationISK_Li1EffLNS1L_9ScaleType4KindE0ELNS_15FloatRoundStyleE2ESK_EENS1_15EpilogueDefaultEEEEEvvEEEEvNT_6ParamsE)
        .other          _ZN7cutlass13device_kernelINS_4gemm6kernel13GemmUniversalIN4cute5tupleIJiiiiEEENS1_10collective13CollectiveMmaINS1_37MainloopSm90TmaGmmaWarpSpecializedFP8ILi18ENS5_IJNS4_1CILi4EEESB_NSA_ILi1EEEEEENS1_35KernelTmaWarpSpecializedCooperativeEEENS5_IJNSA_ILi128EEENSA_ILi256EEENSA_ILi32EEEEEENS_12float_e4m3_tENS5_IJlSC_lEEESK_SL_NS4_8TiledMMAINS4_8MMA_AtomIJNS4_4SM904GMMA31MMA_64x256x32_F32E4M3E4M3_SS_TNILNSP_7ScaleInE1ELSR_1EEEEEENS4_6LayoutINS5_IJNSA_ILi2EEESC_SC_EEENS5_IJSC_NSA_ILi0EEESX_EEEEENS5_IJNS4_10UnderscoreES10_S10_EEEEENS4_23SM90_TMA_LOAD_MULTICASTENS4_14ComposedLayoutINS4_7SwizzleILi1ELi4ELi3EEENS4_18smem_ptr_flag_bitsILi8EEENSU_INS5_IJNSA_ILi8EEESI_EEENS5_IJSI_SC_EEEEEEEvNS4_8identityES13_S1D_vS1E_EENS_8epilogue10collective6detail29Sm90TmaWarpSpecializedAdapterINS1H_15DefaultEpilogueISK_SL_SL_NS1G_6thread17LinearCombinationISK_Li1EffLNS1L_9ScaleType4KindE0ELNS_15FloatRoundStyleE2ESK_EENS1_15EpilogueDefaultEEEEEvvEEEEvNT_6ParamsE,@"STO_CUDA_ENTRY STV_DEFAULT"
_ZN7cutlass13device_kernelINS_4gemm6kernel13GemmUniversalIN4cute5tupleIJiiiiEEENS1_10collective13CollectiveMmaINS1_37MainloopSm90TmaGmmaWarpSpecializedFP8ILi18ENS5_IJNS4_1CILi4EEESB_NSA_ILi1EEEEEENS1_35KernelTmaWarpSpecializedCooperativeEEENS5_IJNSA_ILi128EEENSA_ILi256EEENSA_ILi32EEEEEENS_12float_e4m3_tENS5_IJlSC_lEEESK_SL_NS4_8TiledMMAINS4_8MMA_AtomIJNS4_4SM904GMMA31MMA_64x256x32_F32E4M3E4M3_SS_TNILNSP_7ScaleInE1ELSR_1EEEEEENS4_6LayoutINS5_IJNSA_ILi2EEESC_SC_EEENS5_IJSC_NSA_ILi0EEESX_EEEEENS5_IJNS4_10UnderscoreES10_S10_EEEEENS4_23SM90_TMA_LOAD_MULTICASTENS4_14ComposedLayoutINS4_7SwizzleILi1ELi4ELi3EEENS4_18smem_ptr_flag_bitsILi8EEENSU_INS5_IJNSA_ILi8EEESI_EEENS5_IJSI_SC_EEEEEEEvNS4_8identityES13_S1D_vS1E_EENS_8epilogue10collective6detail29Sm90TmaWarpSpecializedAdapterINS1H_15DefaultEpilogueISK_SL_SL_NS1G_6thread17LinearCombinationISK_Li1EffLNS1L_9ScaleType4KindE0ELNS_15FloatRoundStyleE2ESK_EENS1_15EpilogueDefaultEEEEEvvEEEEvNT_6ParamsE:
[----:B------:R-:W0:Y:S02]  /*0000*/  LDC R1, c[0x0][0x28] ;  /* 0x00000a00ff017b82 */ /* 0x000e240000000800 */
[----:B0-----:R-:W-:Y:S01]  /*0010*/  VIADD R1, R1, 0xfffffef8 ;  /* 0xfffffef801017836 */ /* 0x001fe20000000000 */
[----:B------:R-:W0:Y:S01]  /*0020*/  S2R R4, SR_TID.X ;  /* 0x0000000000047919 */ /* 0x000e220000002100 */
[----:B------:R-:W-:Y:S01]  /*0030*/  ELECT P0, URZ, PT ;  /* 0x00000000003f782f */ /* 0x000fe20003800000 */
[----:B------:R-:W-:Y:S01]  /*0040*/  BSSY B0, `(.L_x_0) ;  /* 0x0000015000007945 */ /* 0x000fe20003800000 */
[--C-:B0-----:R-:W-:Y:S02]  /*0050*/  SHF.R.U32.HI R0, RZ, 0x5, R4.reuse ;  /* 0x00000005ff007819 */ /* 0x101fe40000011604 */
[----:B------:R-:W-:-:S03]  /*0060*/  SHF.R.U32.HI R2, RZ, 0x7, R4 ;  /* 0x00000007ff027819 */ /* 0x000fc60000011604 */
[----:B------:R-:W0:Y:S04]  /*0070*/  SHFL.IDX PT, R3, R0, RZ, 0x1f ;  /* 0x00001fff00037589 */ /* 0x000e2800000e0000 */
[----:B------:R-:W1:Y:S01]  /*0080*/  SHFL.IDX PT, R2, R2, RZ, 0x1f ;  /* 0x00001fff02027589 */ /* 0x000e6200000e0000 */
[----:B0-----:R-:W-:Y:S02]  /*0090*/  R2UR UR4, R3 ;  /* 0x00000000030472ca */ /* 0x001fe400000e0000 */
[----:B-1----:R-:W-:-:S11]  /*00a0*/  R2UR UR6, R2 ;  /* 0x00000000020672ca */ /* 0x002fd600000e0000 */
[----:B------:R-:W-:Y:S02]  /*00b0*/  USHF.R.S32.HI UR5, URZ, 0x1f, UR4 ;  /* 0x0000001f3f057899 */ /* 0x000fe40008011404 */
[----:B------:R-:W-:Y:S02]  /*00c0*/  ISETP.NE.OR P0, PT, RZ, UR4, !P0 ;  /* 0x00000004ff007c0c */ /* 0x000fe4000c705670 */
[----:B------:R-:W-:-:S04]  /*00d0*/  ULEA.HI UR5, UR5, UR4, URZ, 0x2 ;  /* 0x0000000405057291 */ /* 0x000fc8000f8f103f */
[----:B------:R-:W-:-:S04]  /*00e0*/  ULOP3.LUT UR5, UR5, 0xfffffffc, URZ, 0xc0, !UPT ;  /* 0xfffffffc05057892 */ /* 0x000fc8000f8ec03f */
[----:B------:R-:W-:-:S03]  /*00f0*/  UIADD3 UR8, UR4, -UR5, URZ ;  /* 0x8000000504087290 */ /* 0x000fc6000fffe03f */
[----:B------:R-:W-:Y:S09]  /*0100*/  @P0 BRA `(.L_x_1) ;  /* 0x0000000000200947 */ /* 0x000ff20003800000 */
[----:B------:R-:W-:Y:S02]  /*0110*/  ULDC.64 UR4, c[0x0][0x198] ;  /* 0x0000660000047ab9 */ /* 0x000fe40000000a00 */
[----:B------:R-:W-:Y:S02]  /*0120*/  UIADD3 UR10, UP0, UR4, 0xf0, URZ ;  /* 0x000000f0040a7890 */ /* 0x000fe4000ff1e03f */
[----:B------:R-:W-:Y:S02]  /*0130*/  UIADD3 UR4, UP1, UR4, 0x1f0, URZ ;  /* 0x000001f004047890 */ /* 0x000fe4000ff3e03f */
[----:B------:R-:W-:Y:S02]  /*0140*/  UIADD3.X UR11, URZ, UR5, URZ, UP0, !UPT ;  /* 0x000000053f0b7290 */ /* 0x000fe400087fe43f */
[----:B------:R-:W-:-:S07]  /*0150*/  UIADD3.X UR5, URZ, UR5, URZ, UP1, !UPT ;  /* 0x000000053f057290 */ /* 0x000fce0008ffe43f */
[----:B------:R0:W-:Y:S02]  /*0160*/  UTMACCTL.PF [UR10] ;  /* 0x000000000a0079b9 */ /* 0x0001e40008040000 */
[----:B------:R0:W-:Y:S02]  /*0170*/  UTMACCTL.PF [UR4] ;  /* 0x00000000040079b9 */ /* 0x0001e40008040000 */
[----:B0-----:R-:W-:Y:S01]  /*0180*/  NOP ;  /* 0x0000000000007918 */ /* 0x001fe20000000000 */
.L_x_1:
[----:B------:R-:W-:Y:S05]  /*0190*/  BSYNC B0 ;  /* 0x0000000000007941 */ /* 0x000fea0003800000 */
.L_x_0:
[----:B------:R-:W0:Y:S01]  /*01a0*/  SHFL.IDX PT, R3, R0, RZ, 0x1f ;  /* 0x00001fff00037589 */ /* 0x000e2200000e0000 */
[----:B------:R-:W-:Y:S01]  /*01b0*/  UISETP.NE.AND UP0, UPT, UR8, 0x3, UPT ;  /* 0x000000030800788c */ /* 0x000fe2000bf05270 */
[----:B------:R-:W-:Y:S01]  /*01c0*/  SHF.R.S32.HI R2, RZ, 0x1f, R4 ;  /* 0x0000001fff027819 */ /* 0x000fe20000011404 */
[----:B------:R-:W-:Y:S02]  /*01d0*/  UIADD3 UR10, UR6, -0x1, URZ ;  /* 0xffffffff060a7890 */ /* 0x000fe4000fffe03f */
[----:B------:R-:W-:Y:S01]  /*01e0*/  ISETP.NE.AND P1, PT, RZ, UR6, PT ;  /* 0x00000006ff007c0c */ /* 0x000fe2000bf25270 */
[----:B------:R-:W-:Y:S01]  /*01f0*/  UISETP.EQ.OR UP0, UPT, UR8, URZ, !UP0 ;  /* 0x0000003f0800728c */ /* 0x000fe2000c702670 */
[----:B------:R-:W-:Y:S01]  /*0200*/  LEA.HI R2, R2, R4, RZ, 0x7 ;  /* 0x0000000402027211 */ /* 0x000fe200078f38ff */
[----:B------:R-:W-:Y:S02]  /*0210*/  UISETP.GE.U32.AND UP1, UPT, UR10, 0x2, UPT ;  /* 0x000000020a00788c */ /* 0x000fe4000bf26070 */
[----:B------:R-:W-:-:S04]  /*0220*/  UISETP.EQ.AND UP0, UPT, UR6, URZ, UP0 ;  /* 0x0000003f0600728c */ /* 0x000fc80008702270 */
[----:B------:R-:W-:-:S04]  /*0230*/  USEL UR13, URZ, 0x1, !UP0 ;  /* 0x000000013f0d7887 */ /* 0x000fc8000c000000 */
[----:B------:R-:W-:Y:S01]  /*0240*/  USEL UR13, UR13, 0x2, UP1 ;  /* 0x000000020d0d7887 */ /* 0x000fe20008800000 */
[----:B0-----:R-:W-:-:S13]  /*0250*/  ISETP.NE.AND P0, PT, R3, RZ, PT ;  /* 0x000000ff0300720c */ /* 0x001fda0003f05270 */
[----:B------:R-:W-:Y:S05]  /*0260*/  @P0 BRA `(.L_x_2) ;  /* 0x0000000000d40947 */ /* 0x000fea0003800000 */
[----:B------:R-:W-:Y:S01]  /*0270*/  ELECT P0, URZ, PT ;  /* 0x00000000003f782f */ /* 0x000fe20003800000 */
[----:B------:R-:W-:-:S12]  /*0280*/  BSSY B0, `(.L_x_2) ;  /* 0x0000033000007945 */ /* 0x000fd80003800000 */
[----:B------:R-:W-:Y:S05]  /*0290*/  @!P0 BRA `(.L_x_3) ;  /* 0x0000000000c48947 */ /* 0x000fea0003800000 */
[----:B------:R-:W0:Y:S01]  /*02a0*/  S2UR UR9, SR_CgaCtaId ;  /* 0x00000000000979c3 */ /* 0x000e220000008800 */
[----:B------:R-:W-:Y:S01]  /*02b0*/  UMOV UR4, 0x400 ;  /* 0x0000040000047882 */ /* 0x000fe20000000000 */
[----:B------:R-:W-:Y:S01]  /*02c0*/  UMOV UR5, 0x1 ;  /* 0x0000000100057882 */ /* 0x000fe20000000000 */
[----:B------:R-:W-:Y:S02]  /*02d0*/  UMOV UR6, 0xe ;  /* 0x0000000e00067882 */ /* 0x000fe40000000000 */
[----:B------:R-:W-:-:S04]  /*02e0*/  UIADD3 UR6, -UR6, 0x100000, URZ ;  /* 0x0010000006067890 */ /* 0x000fc8000fffe13f */
[----:B------:R-:W-:Y:S02]  /*02f0*/  USHF.L.U32 UR7, UR6, 0xb, URZ ;  /* 0x0000000b06077899 */ /* 0x000fe4000800063f */
[----:B------:R-:W-:Y:S02]  /*0300*/  USHF.L.U32 UR6, UR6, 0x1, URZ ;  /* 0x0000000106067899 */ /* 0x000fe4000800063f */
[----:B0-----:R-:W-:Y:S02]  /*0310*/  ULEA UR9, UR9, UR4, 0x18 ;  /* 0x0000000409097291 */ /* 0x001fe4000f8ec03f */
[----:B------:R-:W-:-:S04]  /*0320*/  UIADD3 UR4, -UR5, 0x100000, URZ ;  /* 0x0010000005047890 */ /* 0x000fc8000fffe13f */
[----:B------:R-:W-:Y:S02]  /*0330*/  USHF.L.U32 UR5, UR4, 0xb, URZ ;  /* 0x0000000b04057899 */ /* 0x000fe4000800063f */
[----:B------:R-:W-:Y:S01]  /*0340*/  USHF.L.U32 UR4, UR4, 0x1, URZ ;  /* 0x0000000104047899 */ /* 0x000fe2000800063f */
[----:B------:R-:W0:Y:S11]  /*0350*/  FENCE.VIEW.ASYNC.S ;  /* 0x00000000000073c6 */ /* 0x000e360000000000 */
[----:B0-----:R0:W1:Y:S01]  /*0360*/  SYNCS.EXCH.64 URZ, [UR9], UR4 ;  /* 0x00000004093f75b2 */ /* 0x0010620008000100 */
[----:B------:R0:W2:Y:S01]  /*0370*/  SYNCS.EXCH.64 URZ, [UR9+0x90], UR6 ;  /* 0x00009006093f75b2 */ /* 0x0000a20008000100 */
[----:B------:R0:W3:Y:S01]  /*0380*/  SYNCS.EXCH.64 URZ, [UR9+0x8], UR4 ;  /* 0x00000804093f75b2 */ /* 0x0000e20008000100 */
[----:B------:R0:W4:Y:S01]  /*0390*/  SYNCS.EXCH.64 URZ, [UR9+0x98], UR6 ;  /* 0x00009806093f75b2 */ /* 0x0001220008000100 */
[----:B------:R0:W0:Y:S01]  /*03a0*/  SYNCS.EXCH.64 URZ, [UR9+0x10], UR4 ;  /* 0x00001004093f75b2 */ /* 0x0000220008000100 */
        /* <DEDUP_REMOVED lines=31> */
[----:B-1234-:R-:W-:Y:S01]  /*05a0*/  NOP ;  /* 0x0000000000007918 */ /* 0x01efe20000000000 */
.L_x_3:
[----:B0-----:R-:W-:Y:S05]  /*05b0*/  BSYNC B0 ;  /* 0x0000000000007941 */ /* 0x001fea0003800000 */
.L_x_2:
[----:B------:R-:W0:Y:S01]  /*05c0*/  SHFL.IDX PT, R0, R0, RZ, 0x1f ;  /* 0x00001fff00007589 */ /* 0x000e2200000e0000 */
[----:B------:R-:W1:Y:S01]  /*05d0*/  S2UR UR9, SR_CTAID.X ;  /* 0x00000000000979c3 */ /* 0x000e620000002500 */
[----:B------:R-:W-:Y:S02]  /*05e0*/  LOP3.LUT R2, R2, 0xffffff80, RZ, 0xc0, !PT ;  /* 0xffffff8002027812 */ /* 0x000fe400078ec0ff */
[----:B------:R-:W-:Y:S02]  /*05f0*/  ELECT P0, URZ, PT ;  /* 0x00000000003f782f */ /* 0x000fe40003800000 */
[----:B------:R-:W-:Y:S01]  /*0600*/  SHF.R.S32.HI R8, RZ, 0x1f, R3 ;  /* 0x0000001fff087819 */ /* 0x000fe20000011403 */
[----:B------:R-:W-:Y:S01]  /*0610*/  ULDC UR4, c[0x0][0x150] ;  /* 0x0000540000047ab9 */ /* 0x000fe20000000800 */
[----:B------:R-:W-:Y:S01]  /*0620*/  NOP ;  /* 0x0000000000007918 */ /* 0x000fe20000000000 */
[----:B------:R-:W-:Y:S01]  /*0630*/  IMAD.IADD R4, R4, 0x1, -R2 ;  /* 0x0000000104047824 */ /* 0x000fe200078e0a02 */
[----:B------:R-:W-:Y:S01]  /*0640*/  LEA.HI R8, R8, R3, RZ, 0x2 ;  /* 0x0000000308087211 */ /* 0x000fe200078f10ff */
[----:B------:R-:W2:Y:S01]  /*0650*/  S2R R2, SR_CTAID.Y ;  /* 0x0000000000027919 */ /* 0x000ea20000002600 */
[----:B------:R-:W3:Y:S01]  /*0660*/  LDC R9, c[0x0][0x144] ;  /* 0x00005100ff097b82 */ /* 0x000ee20000000800 */
[----:B------:R-:W-:Y:S01]  /*0670*/  NOP ;  /* 0x0000000000007918 */ /* 0x000fe20000000000 */
[----:B------:R-:W-:-:S02]  /*0680*/  SHF.R.S32.HI R5, RZ, 0x1f, R4 ;  /* 0x0000001fff057819 */ /* 0x000fc40000011404 */
[----:B------:R-:W-:Y:S02]  /*0690*/  LOP3.LUT R8, R8, 0x3ffffffc, RZ, 0xc0, !PT ;  /* 0x3ffffffc08087812 */ /* 0x000fe400078ec0ff */
[----:B------:R-:W-:Y:S02]  /*06a0*/  LEA.HI R5, R5, R4, RZ, 0x3 ;  /* 0x0000000405057211 */ /* 0x000fe400078f18ff */
[----:B------:R-:W4:Y:S01]  /*06b0*/  LDC R11, c[0x0][0x148] ;  /* 0x00005200ff0b7b82 */ /* 0x000f220000000800 */
[----:B------:R-:W-:Y:S01]  /*06c0*/  IMAD.IADD R8, R3, 0x1, -R8 ;  /* 0x0000000103087824 */ /* 0x000fe200078e0a08 */
[--C-:B------:R-:W-:Y:S02]  /*06d0*/  SHF.R.S32.HI R6, RZ, 0x3, R5.reuse ;  /* 0x00000003ff067819 */ /* 0x100fe40000011405 */
[----:B------:R-:W-:Y:S02]  /*06e0*/  SHF.R.S32.HI R5, RZ, 0x1f, R5 ;  /* 0x0000001fff057819 */ /* 0x000fe40000011405 */
[----:B0-----:R-:W-:-:S02]  /*06f0*/  ISETP.NE.OR P0, PT, R0, RZ, !P0 ;  /* 0x000000ff0000720c */ /* 0x001fc40004705670 */
[----:B------:R-:W-:Y:S02]  /*0700*/  LEA.HI R5, R5, R6, RZ, 0x2 ;  /* 0x0000000605057211 */ /* 0x000fe400078f10ff */
[----:B-1----:R-:W-:Y:S02]  /*0710*/  I2FP.F32.U32 R0, UR9 ;  /* 0x0000000900007c45 */ /* 0x002fe40008201000 */
[----:B------:R-:W-:-:S03]  /*0720*/  LOP3.LUT R5, R5, 0xfffffffc, RZ, 0xc0, !PT ;  /* 0xfffffffc05057812 */ /* 0x000fc600078ec0ff */
[----:B------:R-:W-:Y:S01]  /*0730*/  FMUL R7, R0, UR4 ;  /* 0x0000000400077c20 */ /* 0x000fe20008400000 */
[----:B------:R-:W-:Y:S01]  /*0740*/  ULDC UR4, c[0x0][0x154] ;  /* 0x0000550000047ab9 */ /* 0x000fe20000000800 */
[----:B------:R-:W-:Y:S02]  /*0750*/  IMAD.IADD R5, R6, 0x1, -R5 ;  /* 0x0000000106057824 */ /* 0x000fe400078e0a05 */
[----:B------:R-:W-:Y:S01]  /*0760*/  VOTEU.ALL UP0, P0 ;  /* 0x00000000003f7886 */ /* 0x000fe20000000000 */
[----:B------:R-:W-:Y:S01]  /*0770*/  VOTEU.ALL UP1, P0 ;  /* 0x00000000003f7886 */ /* 0x000fe20000020000 */
[----:B------:R-:W0:Y:S01]  /*0780*/  F2I.U32.TRUNC.NTZ R7, R7 ;  /* 0x0000000700077305 */ /* 0x000e22000020f000 */
[----:B------:R-:W-:Y:S01]  /*0790*/  IMAD R5, R8, 0x4, R5 ;  /* 0x0000000408057824 */ /* 0x000fe200078e0205 */
[----:B--2---:R-:W-:Y:S01]  /*07a0*/  I2FP.F32.U32 R8, R2 ;  /* 0x0000000200087245 */ /* 0x004fe20000201000 */
[----:B------:R-:W1:Y:S01]  /*07b0*/  @!UP0 S2UR UR7, SR_CgaCtaId ;  /* 0x00000000000789c3 */ /* 0x000e620000008800 */
[----:B------:R-:W-:-:S02]  /*07c0*/  @!UP0 UMOV UR6, 0x400 ;  /* 0x0000040000068882 */ /* 0x000fc40000000000 */
[----:B------:R-:W-:Y:S01]  /*07d0*/  SHF.R.S32.HI R0, RZ, 0x1f, R5 ;  /* 0x0000001fff007819 */ /* 0x000fe20000011405 */
[----:B------:R-:W-:Y:S01]  /*07e0*/  FMUL R8, R8, UR4 ;  /* 0x0000000408087c20 */ /* 0x000fe20008400000 */
[----:B------:R-:W-:Y:S02]  /*07f0*/  UMOV UR4, 0x20 ;  /* 0x0000002000047882 */ /* 0x000fe40000000000 */
[----:B------:R-:W-:Y:S01]  /*0800*/  LEA.HI R0, R0, R5, RZ, 0x2 ;  /* 0x0000000500007211 */ /* 0x000fe200078f10ff */
[----:B------:R-:W-:-:S04]  /*0810*/  @!UP0 UIADD3 UR4, -UR4, 0x100000, URZ ;  /* 0x0010000004048890 */ /* 0x000fc8000fffe13f */
[----:B------:R-:W-:Y:S02]  /*0820*/  @!UP0 USHF.L.U32 UR5, UR4, 0xb, URZ ;  /* 0x0000000b04058899 */ /* 0x000fe4000800063f */
[----:B------:R-:W-:Y:S01]  /*0830*/  @!UP0 USHF.L.U32 UR4, UR4, 0x1, URZ ;  /* 0x0000000104048899 */ /* 0x000fe2000800063f */
[----:B------:R-:W2:Y:S01]  /*0840*/  F2I.U32.TRUNC.NTZ R8, R8 ;  /* 0x0000000800087305 */ /* 0x000ea2000020f000 */
[----:B------:R-:W-:Y:S01]  /*0850*/  LOP3.LUT R6, R0, 0xfffffffc, RZ, 0xc0, !PT ;  /* 0xfffffffc00067812 */ /* 0x000fe200078ec0ff */
[----:B0-----:R-:W-:-:S04]  /*0860*/  IMAD.MOV R10, RZ, RZ, -R7 ;  /* 0x000000ffff0a7224 */ /* 0x001fc800078e0a07 */
[----:B---3--:R-:W-:Y:S02]  /*0870*/  IMAD R0, R9, R10, UR9 ;  /* 0x0000000909007e24 */ /* 0x008fe4000f8e020a */
[C---:B------:R-:W-:Y:S02]  /*0880*/  IMAD.IADD R7, R5.reuse, 0x1, -R6 ;  /* 0x0000000105077824 */ /* 0x040fe400078e0a06 */
[----:B------:R-:W-:-:S03]  /*0890*/  IMAD.SHL.U32 R6, R5, 0x4, RZ ;  /* 0x0000000405067824 */ /* 0x000fc600078e00ff */
[----:B------:R-:W-:Y:S01]  /*08a0*/  ISETP.NE.AND P2, PT, R7, R0, PT ;  /* 0x000000000700720c */ /* 0x000fe20003f45270 */
[----:B-1----:R-:W-:Y:S01]  /*08b0*/  @!UP0 ULEA UR6, UR7, UR6, 0x18 ;  /* 0x0000000607068291 */ /* 0x002fe2000f8ec03f */
[----:B------:R-:W-:Y:S01]  /*08c0*/  LOP3.LUT R13, R5, 0xc, R6, 0x78, !PT ;  /* 0x0000000c050d7812 */ /* 0x000fe200078e7806 */
[----:B--2---:R-:W-:Y:S01]  /*08d0*/  IMAD.MOV R12, RZ, RZ, -R8 ;  /* 0x000000ffff0c7224 */ /* 0x004fe200078e0a08 */
[----:B------:R-:W0:Y:S01]  /*08e0*/  LDC R7, c[0x0][0x140] ;  /* 0x00005000ff077b82 */ /* 0x000e220000000800 */
[----:B------:R-:W-:Y:S01]  /*08f0*/  VOTEU.ALL UP0, P0 ;  /* 0x00000000003f7886 */ /* 0x000fe20000000000 */
[----:B------:R-:W-:Y:S01]  /*0900*/  LOP3.LUT P0, RZ, R4, 0x7, RZ, 0xc0, !PT ;  /* 0x0000000704ff7812 */ /* 0x000fe2000780c0ff */
[----:B----4-:R-:W-:Y:S01]  /*0910*/  IMAD R6, R11, R12, R2 ;  /* 0x0000000c0b067224 */ /* 0x010fe200078e0202 */
[----:B------:R1:W-:Y:S01]  /*0920*/  STL [R1+0x7c], R13 ;  /* 0x00007c0d01007387 */ /* 0x0003e20000100800 */
[----:B------:R-:W-:Y:S01]  /*0930*/  IMAD.MOV.U32 R4, RZ, RZ, 0x1 ;  /* 0x00000001ff047424 */ /* 0x000fe200078e00ff */
[----:B------:R-:W-:-:S03]  /*0940*/  ISETP.LT.U32.AND P0, PT, R13, 0x10, !P0 ;  /* 0x000000100d00780c */ /* 0x000fc60004701070 */
[----:B------:R-:W-:Y:S01]  /*0950*/  @P2 SHF.R.S32.HI R5, RZ, 0x1f, R13 ;  /* 0x0000001fff052819 */ /* 0x000fe2000001140d */
[----:B------:R-:W2:Y:S02]  /*0960*/  FENCE.VIEW.ASYNC.S ;  /* 0x00000000000073c6 */ /* 0x000ea40000000000 */
[----:B--2---:R1:W2:Y:S01]  /*0970*/  @!UP0 SYNCS.EXCH.64 URZ, [UR6+0x130], UR4 ;  /* 0x00013004063f85b2 */ /* 0x0042a20008000100 */
[----:B------:R-:W-:-:S04]  /*0980*/  @P2 LEA.HI R5, R5, R13, RZ, 0x2 ;  /* 0x0000000d05052211 */ /* 0x000fc800078f10ff */
[----:B------:R-:W-:-:S04]  /*0990*/  @P2 SHF.R.S32.HI R5, RZ, 0x2, R5 ;  /* 0x00000002ff052819 */ /* 0x000fc80000011405 */
[----:B------:R-:W-:Y:S02]  /*09a0*/  @P2 ISETP.NE.AND P3, PT, R5, R6, PT ;  /* 0x000000060500220c */ /* 0x000fe40003f65270 */
[----:B------:R-:W-:Y:S02]  /*09b0*/  SEL R5, RZ, 0x1, !P0 ;  /* 0x00000001ff057807 */ /* 0x000fe40004000000 */
[----:B------:R-:W-:Y:S01]  /*09c0*/  @P2 SEL R4, RZ, 0x1, P3 ;  /* 0x00000001ff042807 */ /* 0x000fe20001800000 */
[----:B------:R1:W3:Y:S01]  /*09d0*/  @!UP1 SYNCS.EXCH.64 URZ, [UR6+0x138], UR4 ;  /* 0x00013804063f95b2 */ /* 0x0002e20008000100 */
[----:B0-----:R-:W-:Y:S01]  /*09e0*/  ISETP.EQ.U32.AND P4, PT, R7, 0x1, PT ;  /* 0x000000010700780c */ /* 0x001fe20003f82070 */
[----:B------:R-:W-:Y:S01]  /*09f0*/  NOP ;  /* 0x0000000000007918 */ /* 0x000fe20000000000 */
[----:B------:R-:W-:-:S05]  /*0a00*/  LOP3.LUT R4, R4, R5, RZ, 0xc0, !PT ;  /* 0x0000000504047212 */ /* 0x000fca00078ec0ff */
[----:B------:R1:W-:Y:S06]  /*0a10*/  STL [R1+0x78], R4 ;  /* 0x0000780401007387 */ /* 0x0003ec0000100800 */
[----:B--23--:R-:W-:Y:S05]  /*0a20*/  @!P4 BRA `(.L_x_4) ;  /* 0x000000000008c947 */ /* 0x00cfea0003800000 */
[----:B------:R-:W-:Y:S01]  /*0a30*/  UCGABAR_ARV ;  /* 0x00000000000079c7 */ /* 0x000fe20008000000 */
[----:B------:R-:W-:Y:S05]  /*0a40*/  BRA `(.L_x_5) ;  /* 0x0000000000047947 */ /* 0x000fea0003800000 */
.L_x_4:
[----:B------:R-:W-:Y:S01]  /*0a50*/  NOP ;  /* 0x0000000000007918 */ /* 0x000fe20000000000 */
.L_x_5:
[----:B------:R-:W0:Y:S01]  /*0a60*/  LDC R3, c[0x0][0x65c] ;  /* 0x00019700ff037b82 */ /* 0x000e220000000800 */
[----:B-1----:R-:W-:Y:S02]  /*0a70*/  IMAD.U32 R4, RZ, RZ, UR9 ;  /* 0x00000009ff047e24 */ /* 0x002fe4000f8e00ff */
[----:B------:R-:W-:Y:S01]  /*0a80*/  IMAD.MOV.U32 R5, RZ, RZ, RZ ;  /* 0x000000ffff057224 */ /* 0x000fe200078e00ff */
[----:B0-----:R-:W-:-:S13]  /*0a90*/  ISETP.NE.AND P2, PT, R3, 0x1, PT ;  /* 0x000000010300780c */ /* 0x001fda0003f45270 */
[----:B------:R-:W0:Y:S01]  /*0aa0*/  @P2 LDC R7, c[0x0][0x10] ;  /* 0x00000400ff072b82 */ /* 0x000e220000000800 */
[----:B------:R-:W-:Y:S02]  /*0ab0*/  @P2 IMAD.MOV.U32 R3, RZ, RZ, RZ ;  /* 0x000000ffff032224 */ /* 0x000fe400078e00ff */
[----:B------:R-:W-:-:S05]  /*0ac0*/  @P2 IMAD.MOV.U32 R13, RZ, RZ, RZ ;  /* 0x000000ffff0d2224 */ /* 0x000fca00078e00ff */
[----:B------:R-:W1:Y:S01]  /*0ad0*/  @!P2 LDC R9, c[0x0][0xc] ;  /* 0x00000300ff09ab82 */ /* 0x000e620000000800 */
[----:B0-----:R-:W-:-:S04]  /*0ae0*/  @P2 IMAD.WIDE.U32 R6, R7, UR9, R2 ;  /* 0x0000000907062c25 */ /* 0x001fc8000f8e0002 */
[----:B------:R-:W-:Y:S02]  /*0af0*/  @P2 IMAD.MOV.U32 R19, RZ, RZ, R6 ;  /* 0x000000ffff132224 */ /* 0x000fe400078e0006 */
[----:B------:R-:W-:Y:S02]  /*0b00*/  @P2 IMAD.IADD R23, R7, 0x1, R13 ;  /* 0x0000000107172824 */ /* 0x000fe400078e020d */
[----:B-1----:R-:W-:-:S04]  /*0b10*/  @!P2 IMAD.WIDE.U32 R4, R2, R9, R4 ;  /* 0x000000090204a225 */ /* 0x002fc800078e0004 */
[----:B------:R-:W-:Y:S02]  /*0b20*/  @!P2 IMAD.MOV.U32 R19, RZ, RZ, R4 ;  /* 0x000000ffff13a224 */ /* 0x000fe400078e0004 */
[----:B------:R-:W-:-:S03]  /*0b30*/  @!P2 IMAD.MOV.U32 R23, RZ, RZ, R5 ;  /* 0x000000ffff17a224 */ /* 0x000fc600078e0005 */
[----:B------:R0:W-:Y:S04]  /*0b40*/  STL [R1+0x84], R19 ;  /* 0x0000841301007387 */ /* 0x0001e80000100800 */
[----:B------:R0:W-:Y:S01]  /*0b50*/  STL [R1+0x80], R23 ;  /* 0x0000801701007387 */ /* 0x0001e20000100800 */
[----:B------:R-:W-:Y:S05]  /*0b60*/  @!P4 BRA `(.L_x_6) ;  /* 0x00000000000cc947 */ /* 0x000fea0003800000 */
[----:B------:R-:W-:Y:S01]  /*0b70*/  UCGABAR_WAIT ;  /* 0x0000000000007dc7 */ /* 0x000fe20008000000 */
[----:B------:R-:W-:Y:S01]  /*0b80*/  CCTL.IVALL ;  /* 0x00000000ff00798f */ /* 0x000fe20002000000 */
[----:B------:R-:W-:Y:S05]  /*0b90*/  BRA `(.L_x_7) ;  /* 0x0000000000047947 */ /* 0x000fea0003800000 */
.L_x_6:
[----:B------:R-:W-:Y:S06]  /*0ba0*/  BAR.SYNC.DEFER_BLOCKING 0x0 ;  /* 0x0000000000007b1d */ /* 0x000fec0000010000 */
.L_x_7:
[----:B------:R-:W-:Y:S05]  /*0bb0*/  @!P1 BRA `(.L_x_8) ;  /* 0x000000e0007c9947 */ /* 0x000fea0003800000 */
[----:B------:R-:W-:-:S06]  /*0bc0*/  UISETP.GT.U32.AND UP0, UPT, UR10, 0x1, UPT ;  /* 0x000000010a00788c */ /* 0x000fcc000bf04070 */
[----:B------:R-:W-:-:S13]  /*0bd0*/  PLOP3.LUT P0, PT, PT, PT, UP0, 0x80, 0x0 ;  /* 0x000000000000781c */ /* 0x000fda0003f0f008 */
[----:B------:R-:W-:Y:S05]  /*0be0*/  @P0 EXIT ;  /* 0x000000000000094d */ /* 0x000fea0003800000 */
[----:B------:R-:W-:Y:S01]  /*0bf0*/  IMAD.MOV.U32 R6, RZ, RZ, -0x1 ;  /* 0xffffffffff067424 */ /* 0x000fe200078e00ff */
[----:B------:R-:W-:Y:S01]  /*0c00*/  ULDC.64 UR4, c[0x0][0x650] ;  /* 0x0001940000047ab9 */ /* 0x000fe20000000a00 */
[----:B------:R-:W-:Y:S01]  /*0c10*/  IMAD.MOV.U32 R5, RZ, RZ, -0x1 ;  /* 0xffffffffff057424 */ /* 0x000fe200078e00ff */
[----:B------:R-:W-:Y:S01]  /*0c20*/  ISETP.GE.U32.AND P0, PT, R19, UR4, PT ;  /* 0x0000000413007c0c */ /* 0x000fe2000bf06070 */
[----:B------:R-:W-:Y:S01]  /*0c30*/  UMOV UR23, 0xffffffff ;  /* 0xffffffff00177882 */ /* 0x000fe20000000000 */
[----:B------:R1:W-:Y:S01]  /*0c40*/  STL [R1+0x8c], R6 ;  /* 0x00008c0601007387 */ /* 0x0003e20000100800 */
[----:B------:R-:W-:Y:S02]  /*0c50*/  PRMT R4, RZ, 0x7610, R4 ;  /* 0x00007610ff047816 */ /* 0x000fe40000000004 */
[----:B------:R-:W-:Y:S01]  /*0c60*/  ISETP.GE.U32.AND.EX P0, PT, R23, UR5, PT, P0 ;  /* 0x0000000517007c0c */ /* 0x000fe2000bf06100 */
[----:B------:R1:W-:-:S12]  /*0c70*/  STL [R1+0x88], R5 ;  /* 0x0000880501007387 */ /* 0x0003d80000100800 */
[----:B-1----:R-:W-:Y:S05]  /*0c80*/  @P0 BRA `(.L_x_9) ;  /* 0x0000000400380947 */ /* 0x002fea0003800000 */
[----:B------:R-:W1:Y:S01]  /*0c90*/  LDC.64 R14, c[0x0][0x628] ;  /* 0x00018a00ff0e7b82 */ /* 0x000e620000000a00 */
[----:B------:R-:W-:Y:S02]  /*0ca0*/  IMAD.MOV.U32 R4, RZ, RZ, R19 ;  /* 0x000000ffff047224 */ /* 0x000fe400078e0013 */
[----:B------:R-:W-:-:S05]  /*0cb0*/  IMAD.MOV.U32 R5, RZ, RZ, R23 ;  /* 0x000000ffff057224 */ /* 0x000fca00078e0017 */
[----:B------:R-:W2:Y:S08]  /*0cc0*/  LDC R10, c[0x0][0x630] ;  /* 0x00018c00ff0a7b82 */ /* 0x000eb00000000800 */
[----:B------:R-:W3:Y:S01]  /*0cd0*/  LDC.64 R16, c[0x0][0x620] ;  /* 0x00018800ff107b82 */ /* 0x000ee20000000a00 */
[----:B-1----:R-:W-:-:S04]  /*0ce0*/  ISETP.NE.U32.AND P0, PT, R14, RZ, PT ;  /* 0x000000ff0e00720c */ /* 0x002fc80003f05070 */
[----:B------:R-:W-:-:S13]  /*0cf0*/  ISETP.NE.AND.EX P0, PT, R15, RZ, PT, P0 ;  /* 0x000000ff0f00720c */ /* 0x000fda0003f05300 */
[----:B--23--:R-:W-:Y:S05]  /*0d00*/  @!P0 BRA `(.L_x_10) ;  /* 0x0000000000288947 */ /* 0x00cfea0003800000 */
[----:B------:R-:W1:Y:S02]  /*0d10*/  LDC R9, c[0x0][0x634] ;  /* 0x00018d00ff097b82 */ /* 0x000e640000000800 */
[----:B-1----:R-:W-:-:S05]  /*0d20*/  IADD3 R9, P0, R19, R9, RZ ;  /* 0x0000000913097210 */ /* 0x002fca0007f1e0ff */
[----:B------:R-:W-:-:S04]  /*0d30*/  IMAD.X R13, RZ, RZ, R23, P0 ;  /* 0x000000ffff0d7224 */ /* 0x000fc800000e0617 */
[----:B------:R-:W-:-:S04]  /*0d40*/  IMAD.WIDE.U32 R4, R13, R14, RZ ;  /* 0x0000000e0d047225 */ /* 0x000fc800078e00ff */
[----:B------:R-:W-:-:S04]  /*0d50*/  IMAD.WIDE.U32 R6, P0, R9, R15, R4 ;  /* 0x0000000f09067225 */ /* 0x000fc80007800004 */
[----:B------:R-:W-:-:S04]  /*0d60*/  IMAD.WIDE.U32 R4, R9, R14, RZ ;  /* 0x0000000e09047225 */ /* 0x000fc800078e00ff */
[----:B------:R-:W-:Y:S01]  /*0d70*/  IMAD.X R9, RZ, RZ, RZ, P0 ;  /* 0x000000ffff097224 */ /* 0x000fe200000e06ff */
[----:B------:R-:W-:Y:S01]  /*0d80*/  IADD3 RZ, P0, R5, R6, RZ ;  /* 0x0000000605ff7210 */ /* 0x000fe20007f1e0ff */
[----:B------:R-:W-:-:S04]  /*0d90*/  IMAD.MOV.U32 R8, RZ, RZ, R7 ;  /* 0x000000ffff087224 */ /* 0x000fc800078e0007 */
[----:B------:R-:W-:-:S08]  /*0da0*/  IMAD.WIDE.U32.X R4, R13, R15, R8, P0 ;  /* 0x0000000f0d047225 */ /* 0x000fd000000e0408 */
.L_x_10:
[----:B------:R-:W1:Y:S01]  /*0db0*/  LDC.64 R20, c[0x0][0x640] ;  /* 0x00019000ff147b82 */ /* 0x000e620000000a00 */
[-C--:B------:R-:W-:Y:S01]  /*0dc0*/  SHF.R.U64 R22, R4, R10.reuse, R5 ;  /* 0x0000000a04167219 */ /* 0x080fe20000001205 */
[----:B------:R-:W-:Y:S01]  /*0dd0*/  IMAD.MOV.U32 R4, RZ, RZ, R19 ;  /* 0x000000ffff047224 */ /* 0x000fe200078e0013 */
[----:B------:R-:W-:Y:S01]  /*0de0*/  SHF.R.U32.HI R3, RZ, R10, R5 ;  /* 0x0000000aff037219 */ /* 0x000fe20000011605 */
[----:B------:R-:W-:Y:S01]  /*0df0*/  IMAD.MOV.U32 R5, RZ, RZ, R23 ;  /* 0x000000ffff057224 */ /* 0x000fe200078e0017 */
[----:B------:R-:W-:Y:S01]  /*0e00*/  IADD3 R7, P0, RZ, -R22, RZ ;  /* 0x80000016ff077210 */ /* 0x000fe20007f1e0ff */
[----:B0-----:R-:W-:Y:S02]  /*0e10*/  IMAD R23, R11, R12, R2 ;  /* 0x0000000c0b177224 */ /* 0x001fe400078e0202 */
[----:B------:R-:W0:Y:S01]  /*0e20*/  LDC R8, c[0x0][0x618] ;  /* 0x00018600ff087b82 */ /* 0x000e220000000800 */
[----:B------:R-:W-:Y:S02]  /*0e30*/  IMAD.MOV.U32 R11, RZ, RZ, 0x1 ;  /* 0x00000001ff0b7424 */ /* 0x000fe400078e00ff */
[----:B------:R-:W-:-:S02]  /*0e40*/  IMAD.X R3, RZ, RZ, ~R3, P0 ;  /* 0x000000ffff037224 */ /* 0x000fc400000e0e03 */
[----:B------:R-:W-:-:S03]  /*0e50*/  IMAD.WIDE.U32 R4, R7, R16, R4 ;  /* 0x0000001007047225 */ /* 0x000fc600078e0004 */
[----:B------:R-:W2:Y:S01]  /*0e60*/  LDC R14, c[0x0][0x608] ;  /* 0x00018200ff0e7b82 */ /* 0x000ea20000000800 */
[----:B------:R-:W-:-:S04]  /*0e70*/  IMAD R6, R3, R16, RZ ;  /* 0x0000001003067224 */ /* 0x000fc800078e02ff */
[----:B------:R-:W-:-:S03]  /*0e80*/  IMAD R3, R7, R17, R6 ;  /* 0x0000001107037224 */ /* 0x000fc600078e0206 */
[----:B------:R-:W3:Y:S01]  /*0e90*/  LDC R18, c[0x0][0x658] ;  /* 0x00019600ff127b82 */ /* 0x000ee20000000800 */
[----:B------:R-:W-:Y:S01]  /*0ea0*/  IMAD.IADD R3, R5, 0x1, R3 ;  /* 0x0000000105037824 */ /* 0x000fe200078e0203 */
[----:B-1----:R-:W-:Y:S01]  /*0eb0*/  ISETP.NE.U32.AND P0, PT, R20, RZ, PT ;  /* 0x000000ff1400720c */ /* 0x002fe20003f05070 */
[----:B------:R-:W-:-:S03]  /*0ec0*/  IMAD.MOV.U32 R5, RZ, RZ, -0x1 ;  /* 0xffffffffff057424 */ /* 0x000fc600078e00ff */
[----:B------:R-:W-:Y:S02]  /*0ed0*/  ISETP.NE.AND.EX P0, PT, R21, RZ, PT, P0 ;  /* 0x000000ff1500720c */ /* 0x000fe40003f05300 */
[----:B------:R-:W1:Y:S01]  /*0ee0*/  LDC R13, c[0x0][0x600] ;  /* 0x00018000ff0d7b82 */ /* 0x000e620000000800 */
[-CC-:B0-----:R-:W-:Y:S02]  /*0ef0*/  SHF.R.U64 R10, R4, R8.reuse, R3.reuse ;  /* 0x00000008040a7219 */ /* 0x181fe40000001203 */
[----:B------:R-:W-:-:S05]  /*0f00*/  SHF.R.U32.HI R3, RZ, R8, R3 ;  /* 0x00000008ff037219 */ /* 0x000fca0000011603 */
[----:B------:R-:W0:Y:S01]  /*0f10*/  LDC R15, c[0x0][0x648] ;  /* 0x00019200ff0f7b82 */ /* 0x000e220000000800 */
[-CC-:B--2---:R-:W-:Y:S02]  /*0f20*/  SHF.R.U64 R19, R10, R14.reuse, R3.reuse ;  /* 0x0000000e0a137219 */ /* 0x184fe40000001203 */
[----:B------:R-:W-:-:S05]  /*0f30*/  SHF.R.U32.HI R3, RZ, R14, R3 ;  /* 0x0000000eff037219 */ /* 0x000fca0000011603 */
[----:B------:R-:W2:Y:S01]  /*0f40*/  LDC R17, c[0x0][0x638] ;  /* 0x00018e00ff117b82 */ /* 0x000ea20000000800 */
[-C--:B---3--:R-:W-:Y:S02]  /*0f50*/  SHF.L.U32 R2, R5, R18.reuse, RZ ;  /* 0x0000001205027219 */ /* 0x088fe400000006ff */
[--C-:B------:R-:W-:Y:S02]  /*0f60*/  SHF.R.U64 R12, R19, R18, R3.reuse ;  /* 0x00000012130c7219 */ /* 0x100fe40000001203 */
[----:B------:R-:W-:Y:S02]  /*0f70*/  LOP3.LUT R8, RZ, R2, RZ, 0x33, !PT ;  /* 0x00000002ff087212 */ /* 0x000fe400078e33ff */
[----:B------:R-:W-:Y:S01]  /*0f80*/  SHF.R.U32.HI R3, RZ, R18, R3 ;  /* 0x00000012ff037219 */ /* 0x000fe20000011603 */
[----:B------:R-:W3:Y:S01]  /*0f90*/  LDC R16, c[0x0][0x610] ;  /* 0x00018400ff107b82 */ /* 0x000ee20000000800 */
[----:B------:R-:W-:Y:S01]  /*0fa0*/  IMAD.MOV.U32 R2, RZ, RZ, R12 ;  /* 0x000000ffff027224 */ /* 0x000fe200078e000c */
[----:B------:R-:W-:Y:S06]  /*0fb0*/  @!P0 BRA `(.L_x_11) ;  /* 0x0000000000288947 */ /* 0x000fec0003800000 */
[----:B------:R-:W4:Y:S02]  /*0fc0*/  LDC R7, c[0x0][0x64c] ;  /* 0x00019300ff077b82 */ /* 0x000f240000000800 */
[----:B----4-:R-:W-:-:S05]  /*0fd0*/  IADD3 R7, P0, R12, R7, RZ ;  /* 0x000000070c077210 */ /* 0x010fca0007f1e0ff */
        /* <DEDUP_REMOVED lines=8> */
.L_x_11:
[----:B0-----:R-:W-:Y:S01]  /*1060*/  SHF.R.U64 R4, R2, R15, R3 ;  /* 0x0000000f02047219 */ /* 0x001fe20000001203 */
[----:B-1----:R-:W-:Y:S01]  /*1070*/  VIADD R5, R13, 0xffffffff ;  /* 0xffffffff0d057836 */ /* 0x002fe20000000000 */
[----:B------:R-:W-:Y:S02]  /*1080*/  SHF.L.U32 R2, R11, R18, RZ ;  /* 0x000000120b027219 */ /* 0x000fe400000006ff */
[----:B------:R-:W-:Y:S01]  /*1090*/  LOP3.LUT R3, R19, R8, RZ, 0xc0, !PT ;  /* 0x0000000813037212 */ /* 0x000fe200078ec0ff */
[----:B------:R-:W-:Y:S01]  /*10a0*/  IMAD.MOV R6, RZ, RZ, -R4 ;  /* 0x000000ffff067224 */ /* 0x000fe200078e0a04 */
[----:B------:R-:W-:Y:S02]  /*10b0*/  SEL R0, R0, R23, !P2 ;  /* 0x0000001700007207 */ /* 0x000fe40005000000 */
[----:B------:R-:W-:Y:S01]  /*10c0*/  LOP3.LUT R5, R10, R5, RZ, 0xc0, !PT ;  /* 0x000000050a057212 */ /* 0x000fe200078ec0ff */
[----:B------:R-:W-:Y:S01]  /*10d0*/  IMAD R3, R2, R4, R3 ;  /* 0x0000000402037224 */ /* 0x000fe200078e0203 */
[----:B------:R-:W-:Y:S01]  /*10e0*/  R2UR UR23, R22 ;  /* 0x00000000161772ca */ /* 0x000fe200000e0000 */
[----:B--2---:R-:W-:-:S02]  /*10f0*/  IMAD R2, R6, R17, R12 ;  /* 0x0000001106027224 */ /* 0x004fc400078e020c */
[----:B---3--:R-:W-:Y:S02]  /*1100*/  IMAD R0, R3, R16, R0 ;  /* 0x0000001003007224 */ /* 0x008fe400078e0200 */
[----:B------:R-:W-:Y:S02]  /*1110*/  IMAD R3, R2, R13, R5 ;  /* 0x0000000d02037224 */ /* 0x000fe400078e0205 */
[----:B------:R-:W-:-:S03]  /*1120*/  IMAD.MOV.U32 R4, RZ, RZ, 0x1 ;  /* 0x00000001ff047424 */ /* 0x000fc600078e00ff */
[----:B------:R-:W-:Y:S02]  /*1130*/  SEL R2, R3, R0, !P2 ;  /* 0x0000000003027207 */ /* 0x000fe40005000000 */
[----:B------:R-:W-:-:S03]  /*1140*/  SEL R0, R0, R3, !P2 ;  /* 0x0000000300007207 */ /* 0x000fc60005000000 */
[----:B------:R1:W-:Y:S04]  /*1150*/  STL [R1+0x88], R2 ;  /* 0x0000880201007387 */ /* 0x0003e80000100800 */
[----:B------:R1:W-:Y:S02]  /*1160*/  STL [R1+0x8c], R0 ;  /* 0x00008c0001007387 */ /* 0x0003e40000100800 */
.L_x_9:
[----:B------:R-:W-:-:S08]  /*1170*/  NOP ;  /* 0x0000000000007918 */ /* 0x000fd00000000000 */
[----:B------:R-:W2:Y:S02]  /*1180*/  USETMAXREG.TRY_ALLOC.CTAPOOL UP0, 0xe8 ;  /* 0x000000e8000079c8 */ /* 0x000ea40008000600 */
[----:B--2---:R-:W-:-:S13]  /*1190*/  PLOP3.LUT P0, PT, PT, PT, UP0, 0x80, 0x0 ;  /* 0x000000000000781c */ /* 0x004fda0003f0f008 */
[----:B------:R-:W-:Y:S05]  /*11a0*/  @!P0 BRA `(.L_x_9) ;  /* 0xfffffffc00f08947 */ /* 0x000fea000383ffff */
[----:B------:R-:W-:Y:S01]  /*11b0*/  ULDC.64 UR4, c[0x0][0x598] ;  /* 0x0001660000047ab9 */ /* 0x000fe20000000a00 */
[----:B------:R-:W-:Y:S01]  /*11c0*/  ULDC.64 UR18, c[0x0][0x208] ;  /* 0x0000820000127ab9 */ /* 0x000fe20000000a00 */
[----:B------:R-:W-:-:S04]  /*11d0*/  ISETP.NE.U32.AND P0, PT, RZ, UR4, PT ;  /* 0x00000004ff007c0c */ /* 0x000fc8000bf05070 */
[----:B------:R-:W-:-:S13]  /*11e0*/  ISETP.NE.AND.EX P0, PT, RZ, UR5, PT, P0 ;  /* 0x00000005ff007c0c */ /* 0x000fda000bf05300 */
[----:B------:R-:W-:Y:S05]  /*11f0*/  @!P0 BRA `(.L_x_12) ;  /* 0x0000000000208947 */ /* 0x000fea0003800000 */
[----:B-1----:R-:W1:Y:S02]  /*1200*/  LDC.64 R2, c[0x0][0x598] ;  /* 0x00016600ff027b82 */ /* 0x002e640000000a00 */
[----:B-1----:R-:W2:Y:S02]  /*1210*/  LDG.E.64 R2, desc[UR18][R2.64] ;  /* 0x0000001202027981 */ /* 0x002ea4000c1e1b00 */
[----:B--2---:R-:W-:-:S04]  /*1220*/  ISETP.NE.U32.AND P0, PT, R2, RZ, PT ;  /* 0x000000ff0200720c */ /* 0x004fc80003f05070 */
[----:B------:R-:W-:-:S13]  /*1230*/  ISETP.NE.AND.EX P0, PT, R3, RZ, PT, P0 ;  /* 0x000000ff0300720c */ /* 0x000fda0003f05300 */
[----:B------:R-:W-:Y:S05]  /*1240*/  @!P0 BRA `(.L_x_12) ;  /* 0x00000000000c8947 */ /* 0x000fea0003800000 */
[----:B------:R-:W2:Y:S02]  /*1250*/  LD.E R2, desc[UR18][R2.64] ;  /* 0x0000001202027980 */ /* 0x000ea4000c101900 */
[----:B--2---:R-:W-:Y:S01]  /*1260*/  R2UR UR20, R2 ;  /* 0x00000000021472ca */ /* 0x004fe200000e0000 */
[----:B------:R-:W-:-:S14]  /*1270*/  BRA `(.L_x_13) ;  /* 0x0000000000247947 */ /* 0x000fdc0003800000 */
.L_x_12:
[----:B------:R-:W-:Y:S02]  /*1280*/  ULDC.64 UR4, c[0x0][0x588] ;  /* 0x0001620000047ab9 */ /* 0x000fe40000000a00 */
[----:B------:R-:W-:-:S04]  /*1290*/  ISETP.NE.U32.AND P0, PT, RZ, UR4, PT ;  /* 0x00000004ff007c0c */ /* 0x000fc8000bf05070 */
[----:B------:R-:W-:-:S13]  /*12a0*/  ISETP.NE.AND.EX P0, PT, RZ, UR5, PT, P0 ;  /* 0x00000005ff007c0c */ /* 0x000fda000bf05300 */
[----:B------:R-:W-:Y:S05]  /*12b0*/  @!P0 BRA `(.L_x_14) ;  /* 0x0000000000108947 */ /* 0x000fea0003800000 */
[----:B-1----:R-:W1:Y:S02]  /*12c0*/  LDC.64 R2, c[0x0][0x588] ;  /* 0x00016200ff027b82 */ /* 0x002e640000000a00 */
[----:B-1----:R-:W2:Y:S02]  /*12d0*/  LDG.E R2, desc[UR18][R2.64] ;  /* 0x0000001202027981 */ /* 0x002ea4000c1e1900 */
[----:B--2---:R-:W-:Y:S01]  /*12e0*/  R2UR UR20, R2 ;  /* 0x00000000021472ca */ /* 0x004fe200000e0000 */
[----:B------:R-:W-:-:S14]  /*12f0*/  BRA `(.L_x_13) ;  /* 0x0000000000047947 */ /* 0x000fdc0003800000 */
.L_x_14:
[----:B------:R-:W-:-:S05]  /*1300*/  ULDC UR20, c[0x0][0x580] ;  /* 0x0001600000147ab9 */ /* 0x000fca0000000800 */
.L_x_13:
[----:B------:R-:W-:Y:S02]  /*1310*/  ULDC.64 UR4, c[0x0][0x5a0] ;  /* 0x0001680000047ab9 */ /* 0x000fe40000000a00 */
        /* <DEDUP_REMOVED lines=11> */
.L_x_15:
        /* <DEDUP_REMOVED lines=8> */
.L_x_17:
[----:B------:R-:W-:-:S05]  /*1450*/  ULDC UR21, c[0x0][0x584] ;  /* 0x0001610000157ab9 */ /* 0x000fca0000000800 */
.L_x_16:
[----:B------:R-:W-:-:S13]  /*1460*/  LOP3.LUT P0, RZ, R4, 0xff, RZ, 0xc0, !PT ;  /* 0x000000ff04ff7812 */ /* 0x000fda000780c0ff */
[----:B------:R-:W-:Y:S05]  /*1470*/  @!P0 EXIT ;  /* 0x000000000000894d */ /* 0x000fea0003800000 */
[----:B------:R-:W-:Y:S01]  /*1480*/  ULDC UR4, c[0x0][0x28c] ;  /* 0x0000a30000047ab9 */ /* 0x000fe20000000800 */
[----:B------:R-:W-:Y:S02]  /*1490*/  ULOP3.LUT UR22, UR13, 0x1, URZ, 0xfc, !UPT ;  /* 0x000000010d167892 */ /* 0x000fe4000f8efc3f */
[----:B------:R-:W-:-:S04]  /*14a0*/  UIADD3 UR4, UR4, 0x1f, URZ ;  /* 0x0000001f04047890 */ /* 0x000fc8000fffe03f */
[----:B------:R-:W-:-:S04]  /*14b0*/  USHF.R.S32.HI UR5, URZ, 0x1f, UR4 ;  /* 0x0000001f3f057899 */ /* 0x000fc80008011404 */
[----:B------:R-:W-:-:S03]  /*14c0*/  ULEA.HI UR5, UR5, UR4, URZ, 0x5 ;  /* 0x0000000405057291 */ /* 0x000fc6000f8f283f */
[----:B------:R-:W-:Y:S01]  /*14d0*/  UMOV UR4, URZ ;  /* 0x0000003f00047c82 */ /* 0x000fe20008000000 */
[----:B------:R-:W-:-:S03]  /*14e0*/  USHF.R.S32.HI UR12, URZ, 0x5, UR5 ;  /* 0x000000053f0c7899 */ /* 0x000fc60008011405 */
[----:B------:R-:W-:-:S09]  /*14f0*/  UMOV UR5, URZ ;  /* 0x0000003f00057c82 */ /* 0x000fd20008000000 */
.L_x_300:
[----:B-1----:R-:W1:Y:S01]  /*1500*/  S2R R0, SR_TID.X ;  /* 0x0000000000007919 */ /* 0x002e620000002100 */
[----:B--2---:R-:W2:Y:S01]  /*1510*/  S2UR UR11, SR_CgaCtaId ;  /* 0x00000000000b79c3 */ /* 0x004ea20000008800 */
[----:B------:R-:W-:Y:S01]  /*1520*/  UMOV UR14, 0x400 ;  /* 0x00000400000e7882 */ /* 0x000fe20000000000 */
[----:B------:R-:W-:Y:S01]  /*1530*/  UMOV UR6, URZ ;  /* 0x0000003f00067c82 */ /* 0x000fe20008000000 */
[----:B------:R-:W-:Y:S01]  /*1540*/  STL [R1+0x74], RZ ;  /* 0x000074ff01007387 */ /* 0x000fe20000100800 */
[----:B------:R-:W-:Y:S01]  /*1550*/  UMOV UR7, URZ ;  /* 0x0000003f00077c82 */ /* 0x000fe20008000000 */
[----:B------:R-:W-:Y:S01]  /*1560*/  UMOV UR8, URZ ;  /* 0x0000003f00087c82 */ /* 0x000fe20008000000 */
[----:B------:R-:W-:Y:S01]  /*1570*/  UMOV UR16, UR5 ;  /* 0x0000000500107c82 */ /* 0x000fe20008000000 */
[----:B------:R-:W-:Y:S01]  /*1580*/  STL [R1+0x70], RZ ;  /* 0x000070ff01007387 */ /* 0x000fe20000100800 */
[----:B---3--:R-:W3:Y:S01]  /*1590*/  LDC R2, c[0x0][0x28c] ;  /* 0x0000a300ff027b82 */ /* 0x008ee20000000800 */
[----:B------:R-:W-:-:S02]  /*15a0*/  CS2R R4, SRZ ;  /* 0x0000000000047805 */ /* 0x000fc4000001ff00 */
[----:B------:R-:W-:Y:S01]  /*15b0*/  CS2R R6, SRZ ;  /* 0x0000000000067805 */ /* 0x000fe2000001ff00 */
[----:B------:R-:W-:Y:S01]  /*15c0*/  STL [R1+0x6c], RZ ;  /* 0x00006cff01007387 */ /* 0x000fe20000100800 */
[----:B------:R-:W-:Y:S02]  /*15d0*/  CS2R R8, SRZ ;  /* 0x0000000000087805 */ /* 0x000fe4000001ff00 */
[----:B------:R-:W-:Y:S02]  /*15e0*/  CS2R R10, SRZ ;  /* 0x00000000000a7805 */ /* 0x000fe4000001ff00 */
[----:B------:R-:W-:Y:S01]  /*15f0*/  CS2R R12, SRZ ;  /* 0x00000000000c7805 */ /* 0x000fe2000001ff00 */
[----:B------:R-:W-:Y:S01]  /*1600*/  STL [R1+0x68], RZ ;  /* 0x000068ff01007387 */ /* 0x000fe20000100800 */
[----:B------:R-:W-:Y:S02]  /*1610*/  CS2R R14, SRZ ;  /* 0x00000000000e7805 */ /* 0x000fe4000001ff00 */
[----:B------:R-:W-:-:S02]  /*1620*/  CS2R R16, SRZ ;  /* 0x0000000000107805 */ /* 0x000fc4000001ff00 */
[----:B0-----:R-:W-:Y:S01]  /*1630*/  CS2R R18, SRZ ;  /* 0x0000000000127805 */ /* 0x001fe2000001ff00 */
[----:B------:R-:W-:Y:S01]  /*1640*/  STL [R1+0x64], RZ ;  /* 0x000064ff01007387 */ /* 0x000fe20000100800 */
[----:B------:R-:W-:Y:S02]  /*1650*/  CS2R R20, SRZ ;  /* 0x0000000000147805 */ /* 0x000fe4000001ff00 */
[----:B------:R-:W-:Y:S02]  /*1660*/  CS2R R22, SRZ ;  /* 0x0000000000167805 */ /* 0x000fe4000001ff00 */
[----:B------:R-:W-:Y:S01]  /*1670*/  CS2R R152, SRZ ;  /* 0x0000000000987805 */ /* 0x000fe2000001ff00 */
[----:B------:R-:W-:Y:S01]  /*1680*/  STL [R1+0x60], RZ ;  /* 0x000060ff01007387 */ /* 0x000fe20000100800 */
[----:B--2---:R-:W-:Y:S01]  /*1690*/  ULEA UR14, UR11, UR14, 0x18 ;  /* 0x0000000e0b0e7291 */ /* 0x004fe2000f8ec03f */
[----:B------:R-:W-:Y:S02]  /*16a0*/  CS2R R154, SRZ ;  /* 0x00000000009a7805 */ /* 0x000fe4000001ff00 */
[----:B------:R-:W-:Y:S01]  /*16b0*/  CS2R R156, SRZ ;  /* 0x00000000009c7805 */ /* 0x000fe2000001ff00 */
[----:B------:R-:W-:Y:S01]  /*16c0*/  STL [R1+0x5c], RZ ;  /* 0x00005cff01007387 */ /* 0x000fe20000100800 */
[----:B------:R-:W-:-:S02]  /*16d0*/  CS2R R158, SRZ ;  /* 0x00000000009e7805 */ /* 0x000fc4000001ff00 */
[----:B------:R-:W-:Y:S02]  /*16e0*/  CS2R R160, SRZ ;  /* 0x0000000000a07805 */ /* 0x000fe4000001ff00 */
[----:B------:R-:W-:Y:S02]  /*16f0*/  CS2R R162, SRZ ;  /* 0x0000000000a27805 */ /* 0x000fe4000001ff00 */
[----:B-1----:R-:W-:Y:S01]  /*1700*/  LOP3.LUT R0, R0, 0x80, RZ, 0xc0, !PT ;  /* 0x0000008000007812 */ /* 0x002fe200078ec0ff */
[----:B------:R-:W-:Y:S01]  /*1710*/  STL [R1+0x58], RZ ;  /* 0x000058ff01007387 */ /* 0x000fe20000100800 */
[----:B---3--:R-:W-:Y:S02]  /*1720*/  ISETP.GE.AND P0, PT, R2, 0x1, PT ;  /* 0x000000010200780c */ /* 0x008fe40003f06270 */
[----:B------:R-:W-:Y:S02]  /*1730*/  CS2R R2, SRZ ;  /* 0x0000000000027805 */ /* 0x000fe4000001ff00 */
[----:B------:R-:W-:Y:S01]  /*1740*/  SHF.R.U32.HI R0, RZ, 0x7, R0 ;  /* 0x00000007ff007819 */ /* 0x000fe20000011600 */
[----:B------:R-:W-:Y:S01]  /*1750*/  STL [R1+0x54], RZ ;  /* 0x000054ff01007387 */ /* 0x000fe20000100800 */
[----:B------:R-:W-:-:S02]  /*1760*/  CS2R R164, SRZ ;  /* 0x0000000000a47805 */ /* 0x000fc4000001ff00 */
[----:B------:R-:W-:Y:S02]  /*1770*/  CS2R R166, SRZ ;  /* 0x0000000000a67805 */ /* 0x000fe4000001ff00 */
[----:B------:R-:W-:Y:S01]  /*1780*/  CS2R R168, SRZ ;  /* 0x0000000000a87805 */ /* 0x000fe2000001ff00 */
[----:B------:R-:W-:Y:S01]  /*1790*/  STL [R1+0x50], RZ ;  /* 0x000050ff01007387 */ /* 0x000fe20000100800 */
[----:B------:R-:W-:Y:S02]  /*17a0*/  CS2R R170, SRZ ;  /* 0x0000000000aa7805 */ /* 0x000fe4000001ff00 */
[----:B------:R-:W-:Y:S02]  /*17b0*/  CS2R R172, SRZ ;  /* 0x0000000000ac7805 */ /* 0x000fe4000001ff00 */
[----:B------:R-:W-:Y:S01]  /*17c0*/  CS2R R174, SRZ ;  /* 0x0000000000ae7805 */ /* 0x000fe2000001ff00 */
[----:B------:R-:W0:Y:S01]  /*17d0*/  SHFL.IDX PT, R0, R0, RZ, 0x1f ;  /* 0x00001fff00007589 */ /* 0x000e2200000e0000 */
[----:B------:R-:W-:-:S02]  /*17e0*/  CS2R R176, SRZ ;  /* 0x0000000000b07805 */ /* 0x000fc4000001ff00 */
[----:B------:R-:W-:Y:S02]  /*17f0*/  CS2R R178, SRZ ;  /* 0x0000000000b27805 */ /* 0x000fe4000001ff00 */
[----:B------:R-:W-:Y:S01]  /*1800*/  CS2R R180, SRZ ;  /* 0x0000000000b47805 */ /* 0x000fe2000001ff00 */
[----:B------:R1:W-:Y:S01]  /*1810*/  STL [R1+0x4c], RZ ;  /* 0x00004cff01007387 */ /* 0x0003e20000100800 */
[----:B------:R-:W-:Y:S02]  /*1820*/  CS2R R182, SRZ ;  /* 0x0000000000b67805 */ /* 0x000fe4000001ff00 */
[----:B------:R-:W-:Y:S02]  /*1830*/  CS2R R184, SRZ ;  /* 0x0000000000b87805 */ /* 0x000fe4000001ff00 */
[----:B------:R-:W-:Y:S01]  /*1840*/  CS2R R186, SRZ ;  /* 0x0000000000ba7805 */ /* 0x000fe2000001ff00 */
[----:B------:R1:W-:Y:S01]  /*1850*/  STL [R1+0x48], RZ ;  /* 0x000048ff01007387 */ /* 0x0003e20000100800 */
        /* <DEDUP_REMOVED lines=14> */
[----:B------:R-:W-:Y:S02]  /*1940*/  CS2R R210, SRZ ;  /* 0x0000000000d27805 */ /* 0x000fe4000001ff00 */
[----:B0-----:R-:W-:Y:S01]  /*1950*/  R2UR UR9, R0 ;  /* 0x00000000000972ca */ /* 0x001fe200000e0000 */
[----:B------:R1:W-:Y:S01]  /*1960*/  STL [R1+0x38], RZ ;  /* 0x000038ff01007387 */ /* 0x0003e20000100800 */
[----:B------:R-:W-:Y:S01]  /*1970*/  IMAD.MOV.U32 R0, RZ, RZ, RZ ;  /* 0x000000ffff007224 */ /* 0x000fe200078e00ff */
[----:B------:R-:W-:-:S02]  /*1980*/  CS2R R212, SRZ ;  /* 0x0000000000d47805 */ /* 0x000fc4000001ff00 */
[----:B------:R-:W-:Y:S01]  /*1990*/  CS2R R214, SRZ ;  /* 0x0000000000d67805 */ /* 0x000fe2000001ff00 */
[----:B------:R1:W-:Y:S01]  /*19a0*/  STL [R1+0x34], RZ ;  /* 0x000034ff01007387 */ /* 0x0003e20000100800 */
[----:B------:R-:W-:Y:S02]  /*19b0*/  CS2R R216, SRZ ;  /* 0x0000000000d87805 */ /* 0x000fe4000001ff00 */
[----:B------:R-:W-:Y:S02]  /*19c0*/  CS2R R218, SRZ ;  /* 0x0000000000da7805 */ /* 0x000fe4000001ff00 */
[----:B------:R-:W-:Y:S01]  /*19d0*/  CS2R R220, SRZ ;  /* 0x0000000000dc7805 */ /* 0x000fe2000001ff00 */
[----:B------:R1:W-:Y:S01]  /*19e0*/  STL [R1+0x30], RZ ;  /* 0x000030ff01007387 */ /* 0x0003e20000100800 */
[----:B------:R-:W-:Y:S02]  /*19f0*/  CS2R R222, SRZ ;  /* 0x0000000000de7805 */ /* 0x000fe4000001ff00 */
[----:B------:R-:W-:Y:S01]  /*1a00*/  CS2R R224, SRZ ;  /* 0x0000000000e07805 */ /* 0x000fe2000001ff00 */
[----:B------:R-:W-:Y:S01]  /*1a10*/  IMAD.MOV.U32 R226, RZ, RZ, RZ ;  /* 0x000000ffffe27224 */ /* 0x000fe200078e00ff */
[----:B------:R1:W-:Y:S01]  /*1a20*/  STL [R1+0x2c], RZ ;  /* 0x00002cff01007387 */ /* 0x0003e20000100800 */
[----:B------:R-:W-:Y:S01]  /*1a30*/  ULEA.HI UR10, UR9, UR9, URZ, 0x1 ;  /* 0x00000009090a7291 */ /* 0x000fe2000f8f083f */
[----:B------:R-:W-:Y:S01]  /*1a40*/  IMAD.U32 R227, RZ, RZ, UR4 ;  /* 0x00000004ffe37e24 */ /* 0x000fe2000f8e00ff */
[----:B------:R-:W-:Y:S01]  /*1a50*/  CS2R R24, SRZ ;  /* 0x0000000000187805 */ /* 0x000fe2000001ff00 */
[----:B------:R1:W-:Y:S01]  /*1a60*/  STL [R1+0x28], RZ ;  /* 0x000028ff01007387 */ /* 0x0003e20000100800 */
[----:B------:R-:W-:Y:S01]  /*1a70*/  ULOP3.LUT UR10, UR10, 0x1ffffe, URZ, 0xc0, !UPT ;  /* 0x001ffffe0a0a7892 */ /* 0x000fe2000f8ec03f */
[----:B------:R-:W-:-:S02]  /*1a80*/  CS2R R26, SRZ ;  /* 0x00000000001a7805 */ /* 0x000fc4000001ff00 */
[----:B------:R-:W-:Y:S01]  /*1a90*/  CS2R R28, SRZ ;  /* 0x00000000001c7805 */ /* 0x000fe2000001ff00 */
[----:B------:R1:W-:Y:S01]  /*1aa0*/  STL [R1+0x24], RZ ;  /* 0x000024ff01007387 */ /* 0x0003e20000100800 */
[----:B------:R-:W-:Y:S01]  /*1ab0*/  UIADD3 UR10, UR9, -UR10, URZ ;  /* 0x8000000a090a7290 */ /* 0x000fe2000fffe03f */
[----:B----4-:R-:W-:Y:S02]  /*1ac0*/  CS2R R30, SRZ ;  /* 0x00000000001e7805 */ /* 0x010fe4000001ff00 */
[----:B------:R-:W-:Y:S01]  /*1ad0*/  CS2R R32, SRZ ;  /* 0x0000000000207805 */ /* 0x000fe2000001ff00 */
[----:B------:R1:W-:Y:S01]  /*1ae0*/  STL [R1+0x20], RZ ;  /* 0x000020ff01007387 */ /* 0x0003e20000100800 */
[----:B------:R-:W-:Y:S01]  /*1af0*/  ULEA UR10, UR10, UR14, 0xb ;  /* 0x0000000e0a0a7291 */ /* 0x000fe2000f8e583f */
[----:B------:R-:W-:Y:S02]  /*1b00*/  CS2R R34, SRZ ;  /* 0x0000000000227805 */ /* 0x000fe4000001ff00 */
[----:B------:R-:W-:Y:S01]  /*1b10*/  CS2R R36, SRZ ;  /* 0x0000000000247805 */ /* 0x000fe2000001ff00 */
[----:B------:R1:W-:Y:S01]  /*1b20*/  STL [R1+0x1c], RZ ;  /* 0x00001cff01007387 */ /* 0x0003e20000100800 */
[----:B------:R-:W-:Y:S01]  /*1b30*/  UIADD3 UR10, UR10, 0x200, URZ ;  /* 0x000002000a0a7890 */ /* 0x000fe2000fffe03f */
[----:B------:R-:W-:-:S02]  /*1b40*/  CS2R R38, SRZ ;  /* 0x0000000000267805 */ /* 0x000fc4000001ff00 */
[----:B------:R-:W-:Y:S01]  /*1b50*/  CS2R R40, SRZ ;  /* 0x0000000000287805 */ /* 0x000fe2000001ff00 */
[----:B------:R1:W-:Y:S01]  /*1b60*/  STL [R1+0x18], RZ ;  /* 0x000018ff01007387 */ /* 0x0003e20000100800 */
[----:B------:R-:W-:Y:S01]  /*1b70*/  USHF.R.U32.HI UR10, URZ, 0x4, UR10 ;  /* 0x000000043f0a7899 */ /* 0x000fe2000801160a */
[----:B------:R-:W-:Y:S02]  /*1b80*/  CS2R R42, SRZ ;  /* 0x00000000002a7805 */ /* 0x000fe4000001ff00 */
[----:B------:R-:W-:Y:S01]  /*1b90*/  CS2R R44, SRZ ;  /* 0x00000000002c7805 */ /* 0x000fe2000001ff00 */
[----:B------:R1:W-:Y:S01]  /*1ba0*/  STL [R1+0x14], RZ ;  /* 0x000014ff01007387 */ /* 0x0003e20000100800 */
[----:B------:R-:W-:Y:S01]  /*1bb0*/  ULOP3.LUT UR15, UR10, 0x3fff, URZ, 0xc0, !UPT ;  /* 0x00003fff0a0f7892 */ /* 0x000fe2000f8ec03f */
        /* <DEDUP_REMOVED lines=18> */
[----:B------:R1:W-:Y:S01]  /*1ce0*/  STL [R1], RZ ;  /* 0x000000ff01007387 */ /* 0x0003e20000100800 */
[----:B------:R-:W-:-:S02]  /*1cf0*/  CS2R R74, SRZ ;  /* 0x00000000004a7805 */ /* 0x000fc4000001ff00 */
[----:B------:R-:W-:Y:S02]  /*1d00*/  CS2R R76, SRZ ;  /* 0x00000000004c7805 */ /* 0x000fe4000001ff00 */
[----:B------:R-:W-:Y:S02]  /*1d10*/  CS2R R78, SRZ ;  /* 0x00000000004e7805 */ /* 0x000fe4000001ff00 */
[----:B------:R-:W-:Y:S02]  /*1d20*/  CS2R R80, SRZ ;  /* 0x0000000000507805 */ /* 0x000fe4000001ff00 */
[----:B------:R-:W-:Y:S02]  /*1d30*/  CS2R R82, SRZ ;  /* 0x0000000000527805 */ /* 0x000fe4000001ff00 */
[----:B------:R-:W-:Y:S02]  /*1d40*/  CS2R R84, SRZ ;  /* 0x0000000000547805 */ /* 0x000fe4000001ff00 */
        /* <DEDUP_REMOVED lines=32> */
[----:B------:R-:W-:Y:S01]  /*1f50*/  CS2R R150, SRZ ;  /* 0x0000000000967805 */ /* 0x000fe2000001ff00 */
[----:B-1----:R-:W-:Y:S06]  /*1f60*/  @!P0 BRA `(.L_x_18) ;  /* 0x0000001000548947 */ /* 0x002fec0003800000 */
[----:B------:R-:W-:-:S06]  /*1f70*/  UISETP.NE.AND UP0, UPT, UR22, 0x3, UPT ;  /* 0x000000031600788c */ /* 0x000fcc000bf05270 */
[----:B------:R-:W-:-:S13]  /*1f80*/  PLOP3.LUT P1, PT, PT, PT, UP0, 0x80, 0x0 ;  /* 0x000000000000781c */ /* 0x000fda0003f2f008 */
[----:B------:R-:W-:Y:S05]  /*1f90*/  @!P1 BRA `(.L_x_19) ;  /* 0x0000000000049947 */ /* 0x000fea0003800000 */
[----:B------:R-:W-:Y:S01]  /*1fa0*/  BPT.TRAP 0x1 ;  /* 0x000000040000795c */ /* 0x000fe20000300000 */
.L_x_19:
[----:B------:R-:W-:Y:S01]  /*1fb0*/  ULEA UR6, UR5, UR14, 0x3 ;  /* 0x0000000e05067291 */ /* 0x000fe2000f8e183f */
[----:B------:R-:W-:-:S05]  /*1fc0*/  IMAD.U32 R0, RZ, RZ, UR4 ;  /* 0x00000004ff007e24 */ /* 0x000fca000f8e00ff */
[----:B------:R-:W-:-:S04]  /*1fd0*/  SHF.L.U32 R0, R0, 0x1f, RZ ;  /* 0x0000001f00007819 */ /* 0x000fc800000006ff */
[----:B------:R0:W1:Y:S01]  /*1fe0*/  SYNCS.PHASECHK.TRANS64.TRYWAIT P0, [UR6], R0 ;  /* 0x00000000ff0075a7 */ /* 0x0000620008000146 */
[----:B------:R-:W-:Y:S05]  /*1ff0*/  @!P1 BRA `(.L_x_20) ;  /* 0x0000000000049947 */ /* 0x000fea0003800000 */
[----:B------:R-:W-:Y:S01]  /*2000*/  BPT.TRAP 0x1 ;  /* 0x000000040000795c */ /* 0x000fe20000300000 */
.L_x_20:
[----:B-1----:R-:W-:Y:S05]  /*2010*/  @P0 BRA `(.L_x_21) ;  /* 0x0000000000080947 */ /* 0x002fea0003800000 */
[----:B------:R-:W1:Y:S02]  /*2020*/  SYNCS.PHASECHK.TRANS64.TRYWAIT P0, [UR6], R0 ;  /* 0x00000000ff0075a7 */ /* 0x000e640008000146 */
[----:B-1----:R-:W-:Y:S05]  /*2030*/  @!P0 BRA `(.L_x_22) ;  /* 0x000000ec003c8947 */ /* 0x002fea0003800000 */
.L_x_21:
[----:B------:R2:W-:Y:S01]  /*2040*/  STL [R1+0x74], RZ ;  /* 0x000074ff01007387 */ /* 0x0005e20000100800 */
[----:B------:R-:W-:Y:S01]  /*2050*/  UIADD3 UR6, UR14, 0x12200, URZ ;  /* 0x000122000e067890 */ /* 0x000fe2000fffe03f */
[----:B------:R-:W-:Y:S01]  /*2060*/  WARPGROUP.ARRIVE ;  /* 0x00000000000079c5 */ /* 0x000fe20000000000 */
[----:B------:R-:W-:Y:S01]  /*2070*/  ULDC UR7, c[0x0][0x50c] ;  /* 0x0001430000077ab9 */ /* 0x000fe20000000800 */
[----:B------:R2:W-:Y:S01]  /*2080*/  STL [R1+0x70], RZ ;  /* 0x000070ff01007387 */ /* 0x0005e20000100800 */
[----:B------:R-:W-:Y:S01]  /*2090*/  UISETP.NE.AND UP0, UPT, UR7, 0x1, UPT ;  /* 0x000000010700788c */ /* 0x000fe2000bf05270 */
[----:B01----:R-:W-:Y:S01]  /*20a0*/  IMAD.MOV.U32 R0, RZ, RZ, RZ ;  /* 0x000000ffff007224 */ /* 0x003fe200078e00ff */
[----:B------:R-:W-:Y:S01]  /*20b0*/  USHF.R.U32.HI UR6, URZ, 0x4, UR6 ;  /* 0x000000043f067899 */ /* 0x000fe20008011606 */
[----:B------:R2:W-:Y:S01]  /*20c0*/  STL [R1+0x6c], RZ ;  /* 0x00006cff01007387 */ /* 0x0005e20000100800 */
[----:B------:R-:W-:Y:S01]  /*20d0*/  USEL UR7, URZ, 0x1, UP0 ;  /* 0x000000013f077887 */ /* 0x000fe20008000000 */
[----:B------:R-:W-:Y:S01]  /*20e0*/  CS2R R2, SRZ ;  /* 0x0000000000027805 */ /* 0x000fe2000001ff00 */
[----:B------:R-:W-:Y:S01]  /*20f0*/  ULOP3.LUT UR6, UR6, 0x3fff, URZ, 0xc0, !UPT ;  /* 0x00003fff06067892 */ /* 0x000fe2000f8ec03f */
[----:B------:R2:W-:Y:S01]  /*2100*/  STL [R1+0x68], RZ ;  /* 0x000068ff01007387 */ /* 0x0005e20000100800 */
[----:B------:R-:W-:Y:S01]  /*2110*/  ULOP3.LUT UR8, UR15, 0x10000, URZ, 0xfc, !UPT ;  /* 0x000100000f087892 */ /* 0x000fe2000f8efc3f */
[----:B------:R-:W-:Y:S01]  /*2120*/  CS2R R4, SRZ ;  /* 0x0000000000047805 */ /* 0x000fe2000001ff00 */
[----:B------:R-:W-:Y:S01]  /*2130*/  ULOP3.LUT UR6, UR6, 0x10000, URZ, 0xfc, !UPT ;  /* 0x0001000006067892 */ /* 0x000fe2000f8efc3f */
[----:B------:R2:W-:Y:S01]  /*2140*/  STL [R1+0x64], RZ ;  /* 0x000064ff01007387 */ /* 0x0005e20000100800 */
[----:B------:R-:W-:Y:S01]  /*2150*/  ISETP.NE.AND P0, PT, RZ, UR7, PT ;  /* 0x00000007ff007c0c */ /* 0x000fe2000bf05270 */
[----:B------:R-:W-:Y:S01]  /*2160*/  ULEA UR8, UR5, UR8, 0x8 ;  /* 0x0000000805087291 */ /* 0x000fe2000f8e403f */
[----:B------:R-:W-:Y:S01]  /*2170*/  CS2R R6, SRZ ;  /* 0x0000000000067805 */ /* 0x000fe2000001ff00 */
[----:B------:R2:W-:Y:S01]  /*2180*/  STL [R1+0x60], RZ ;  /* 0x000060ff01007387 */ /* 0x0005e20000100800 */
[----:B------:R-:W-:Y:S01]  /*2190*/  ULEA UR10, UR5, UR6, 0x9 ;  /* 0x00000006050a7291 */ /* 0x000fe2000f8e483f */
[----:B------:R-:W-:Y:S01]  /*21a0*/  CS2R R8, SRZ ;  /* 0x0000000000087805 */ /* 0x000fe2000001ff00 */
[----:B------:R-:W-:Y:S01]  /*21b0*/  UMOV UR9, 0xc0000010 ;  /* 0xc000001000097882 */ /* 0x000fe20000000000 */
[----:B------:R2:W-:Y:S01]  /*21c0*/  STL [R1+0x5c], RZ ;  /* 0x00005cff01007387 */ /* 0x0005e20000100800 */
[----:B------:R-:W-:Y:S01]  /*21d0*/  UMOV UR11, 0xc0000010 ;  /* 0xc0000010000b7882 */ /* 0x000fe20000000000 */
[----:B------:R-:W-:Y:S01]  /*21e0*/  UMOV UR6, 0x1 ;  /* 0x0000000100067882 */ /* 0x000fe20000000000 */
[----:B------:R-:W-:Y:S01]  /*21f0*/  CS2R R10, SRZ ;  /* 0x00000000000a7805 */ /* 0x000fe2000001ff00 */
[----:B------:R2:W-:Y:S01]  /*2200*/  STL [R1+0x58], RZ ;  /* 0x000058ff01007387 */ /* 0x0005e20000100800 */
[----:B------:R-:W-:Y:S01]  /*2210*/  CS2R R12, SRZ ;  /* 0x00000000000c7805 */ /* 0x000fe2000001ff00 */
[----:B------:R-:W-:Y:S01]  /*2220*/  QGMMA.64x256x32.F32.E4M3.E4M3 R24, gdesc[UR8], RZ, !UPT, gsb0 ;  /* 0x03e00000081879f3 */ /* 0x000fe2000c0008ff */
        /* <DEDUP_REMOVED lines=55> */
[----:B------:R-:W-:Y:S01]  /*25a0*/  CS2R R224, SRZ ;  /* 0x0000000000e07805 */ /* 0x000fe2000001ff00 */
[----:B------:R-:W-:Y:S01]  /*25b0*/  IMAD.MOV.U32 R226, RZ, RZ, RZ ;  /* 0x000000ffffe27224 */ /* 0x000fe200078e00ff */
[----:B------:R2:W-:Y:S04]  /*25c0*/  STL [R1+0x1c], RZ ;  /* 0x00001cff01007387 */ /* 0x0005e80000100800 */
[----:B------:R2:W-:Y:S04]  /*25d0*/  STL [R1+0x18], RZ ;  /* 0x000018ff01007387 */ /* 0x0005e80000100800 */
[----:B------:R2:W-:Y:S04]  /*25e0*/  STL [R1+0x14], RZ ;  /* 0x000014ff01007387 */ /* 0x0005e80000100800 */
[----:B------:R2:W-:Y:S04]  /*25f0*/  STL [R1+0x10], RZ ;  /* 0x000010ff01007387 */ /* 0x0005e80000100800 */
[----:B------:R2:W-:Y:S04]  /*2600*/  STL [R1+0xc], RZ ;  /* 0x00000cff01007387 */ /* 0x0005e80000100800 */
[----:B------:R2:W-:Y:S04]  /*2610*/  STL [R1+0x8], RZ ;  /* 0x000008ff01007387 */ /* 0x0005e80000100800 */
[----:B------:R2:W-:Y:S04]  /*2620*/  STL [R1+0x4], RZ ;  /* 0x000004ff01007387 */ /* 0x0005e80000100800 */
[----:B------:R2:W-:Y:S01]  /*2630*/  STL [R1], RZ ;  /* 0x000000ff01007387 */ /* 0x0005e20000100800 */
[----:B------:R-:W-:Y:S05]  /*2640*/  @!P0 BRA `(.L_x_23) ;  /* 0x0000000800808947 */ /* 0x000fea0003800000 */
[----:B------:R-:W-:Y:S02]  /*2650*/  WARPGROUP.DEPBAR.LE gsb0, 0x0 ;  /* 0x00008000000079c5 */ /* 0x000fe40000010000 */
[----:B------:R-:W-:-:S01]  /*2660*/  FADD R227, RZ, R122 ;  /* 0x0000007affe37221 */ /* 0x000fc20000000000 */
[----:B------:R-:W-:Y:S01]  /*2670*/  FADD R226, RZ, R24 ;  /* 0x00000018ffe27221 */ /* 0x000fe20000000000 */
[----:B------:R-:W-:-:S01]  /*2680*/  FADD R225, RZ, R25 ;  /* 0x00000019ffe17221 */ /* 0x000fc20000000000 */
[----:B------:R-:W-:Y:S01]  /*2690*/  FADD R224, RZ, R26 ;  /* 0x0000001affe07221 */ /* 0x000fe20000000000 */
[----:B------:R-:W-:-:S01]  /*26a0*/  FADD R223, RZ, R27 ;  /* 0x0000001bffdf7221 */ /* 0x000fc20000000000 */
[----:B------:R0:W-:Y:S01]  /*26b0*/  STL [R1], R227 ;  /* 0x000000e301007387 */ /* 0x0001e20000100800 */
[----:B------:R-:W-:-:S01]  /*26c0*/  FADD R222, RZ, R28 ;  /* 0x0000001cffde7221 */ /* 0x000fc20000000000 */
[----:B------:R-:W-:Y:S01]  /*26d0*/  FADD R221, RZ, R29 ;  /* 0x0000001dffdd7221 */ /* 0x000fe20000000000 */
[----:B------:R-:W-:-:S01]  /*26e0*/  FADD R220, RZ, R30 ;  /* 0x0000001effdc7221 */ /* 0x000fc20000000000 */
[----:B------:R-:W-:Y:S01]  /*26f0*/  FADD R219, RZ, R31 ;  /* 0x0000001fffdb7221 */ /* 0x000fe20000000000 */
[----:B------:R-:W-:-:S01]  /*2700*/  FADD R218, RZ, R32 ;  /* 0x00000020ffda7221 */ /* 0x000fc20000000000 */
[----:B------:R-:W-:Y:S01]  /*2710*/  FADD R217, RZ, R33 ;  /* 0x00000021ffd97221 */ /* 0x000fe20000000000 */
[----:B------:R-:W-:-:S01]  /*2720*/  FADD R216, RZ, R34 ;  /* 0x00000022ffd87221 */ /* 0x000fc20000000000 */
[----:B------:R-:W-:Y:S01]  /*2730*/  FADD R215, RZ, R35 ;  /* 0x00000023ffd77221 */ /* 0x000fe20000000000 */
[----:B------:R-:W-:-:S01]  /*2740*/  FADD R214, RZ, R36 ;  /* 0x00000024ffd67221 */ /* 0x000fc20000000000 */
[----:B0-----:R-:W-:Y:S01]  /*2750*/  FADD R227, RZ, R123 ;  /* 0x0000007bffe37221 */ /* 0x001fe20000000000 */
[----:B------:R-:W-:-:S01]  /*2760*/  FADD R213, RZ, R37 ;  /* 0x00000025ffd57221 */ /* 0x000fc20000000000 */
[----:B------:R-:W-:Y:S01]  /*2770*/  FADD R212, RZ, R38 ;  /* 0x00000026ffd47221 */ /* 0x000fe20000000000 */
[----:B------:R-:W-:-:S01]  /*2780*/  FADD R211, RZ, R39 ;  /* 0x00000027ffd37221 */ /* 0x000fc20000000000 */
[----:B------:R-:W-:Y:S01]  /*2790*/  FADD R210, RZ, R40 ;  /* 0x00000028ffd27221 */ /* 0x000fe20000000000 */
[----:B------:R0:W-:Y:S01]  /*27a0*/  STL [R1+0x4], R227 ;  /* 0x000004e301007387 */ /* 0x0001e20000100800 */
        /* <DEDUP_REMOVED lines=93> */
[----:B------:R-:W-:Y:S01]  /*2d80*/  UMOV UR6, URZ ;  /* 0x0000003f00067c82 */ /* 0x000fe20008000000 */
[----:B0-----:R-:W-:-:S05]  /*2d90*/  FADD R227, RZ, R130 ;  /* 0x00000082ffe37221 */ /* 0x001fca0000000000 */
[----:B------:R0:W-:Y:S02]  /*2da0*/  STL [R1+0x20], R227 ;  /* 0x000020e301007387 */ /* 0x0001e40000100800 */
        /* <DEDUP_REMOVED lines=42> */
.L_x_23:
[----:B------:R-:W-:-:S04]  /*3050*/  UIADD3 UR16, UR5, 0x1, URZ ;  /* 0x0000000105107890 */ /* 0x000fc8000fffe03f */
[----:B------:R-:W-:-:S04]  /*3060*/  UISETP.NE.AND UP0, UPT, UR16, 0x12, UPT ;  /* 0x000000121000788c */ /* 0x000fc8000bf05270 */
[----:B------:R-:W-:Y:S02]  /*3070*/  USEL UR8, URZ, 0x1, UP0 ;  /* 0x000000013f087887 */ /* 0x000fe40008000000 */
[----:B------:R-:W-:Y:S02]  /*3080*/  USEL UR16, UR16, URZ, UP0 ;  /* 0x0000003f10107287 */ /* 0x000fe40008000000 */
[----:B------:R-:W-:-:S06]  /*3090*/  ULOP3.LUT UR8, UR4, UR8, URZ, 0x3c, !UPT ;  /* 0x0000000804087292 */ /* 0x000fcc000f8e3c3f */
[----:B0-----:R-:W-:Y:S01]  /*30a0*/  IMAD.U32 R227, RZ, RZ, UR8 ;  /* 0x00000008ffe37e24 */ /* 0x001fe2000f8e00ff */
[----:B------:R-:W-:-:S06]  /*30b0*/  UMOV UR8, 0x1 ;  /* 0x0000000100087882 */ /* 0x000fcc0000000000 */
.L_x_18:
[----:B------:R-:W-:-:S04]  /*30c0*/  UISETP.LT.AND UP0, UPT, UR12, 0x1, UPT ;  /* 0x000000010c00788c */ /* 0x000fc8000bf01270 */
[----:B------:R-:W-:-:S04]  /*30d0*/  USEL UR9, UR12, 0x1, UP0 ;  /* 0x000000010c097887 */ /* 0x000fc80008000000 */
[----:B------:R-:W-:-:S04]  /*30e0*/  UIADD3 UR9, UR12, -UR9, URZ ;  /* 0x800000090c097290 */ /* 0x000fc8000fffe03f */
[----:B------:R-:W-:-:S06]  /*30f0*/  UISETP.GE.AND UP0, UPT, UR9, 0x1, UPT ;  /* 0x000000010900788c */ /* 0x000fcc000bf06270 */
[----:B------:R-:W-:-:S13]  /*3100*/  PLOP3.LUT P0, PT, PT, PT, UP0, 0x80, 0x0 ;  /* 0x000000000000781c */ /* 0x000fda0003f0f008 */
[----:B------:R-:W-:Y:S05]  /*3110*/  @!P0 BRA `(.L_x_24) ;  /* 0x0000001000908947 */ /* 0x000fea0003800000 */
[----:B------:R-:W-:Y:S01]  /*3120*/  IMAD.U32 R228, RZ, RZ, UR9 ;  /* 0x00000009ffe47e24 */ /* 0x000fe2000f8e00ff */
[----:B------:R-:W-:Y:S01]  /*3130*/  UMOV UR17, UR5 ;  /* 0x0000000500117c82 */ /* 0x000fe20008000000 */
[----:B------:R-:W-:-:S05]  /*3140*/  ULDC UR24, c[0x0][0x50c] ;  /* 0x0001430000187ab9 */ /* 0x000fca0000000800 */
.L_x_32:
[----:B------:R-:W-:-:S06]  /*3150*/  UISETP.NE.AND UP0, UPT, UR22, 0x3, UPT ;  /* 0x000000031600788c */ /* 0x000fcc000bf05270 */
[----:B------:R-:W-:-:S13]  /*3160*/  PLOP3.LUT P1, PT, PT, PT, UP0, 0x80, 0x0 ;  /* 0x000000000000781c */ /* 0x000fda0003f2f008 */
[----:B-1---5:R-:W-:Y:S05]  /*3170*/  @!P1 BRA `(.L_x_25) ;  /* 0x0000000000049947 */ /* 0x022fea0003800000 */
[----:B------:R-:W-:Y:S01]  /*3180*/  BPT.TRAP 0x1 ;  /* 0x000000040000795c */ /* 0x000fe20000300000 */
.L_x_25:
[----:B------:R-:W0:Y:S01]  /*3190*/  S2UR UR9, SR_CgaCtaId ;  /* 0x00000000000979c3 */ /* 0x000e220000008800 */
[----:B------:R-:W-:Y:S01]  /*31a0*/  UMOV UR14, 0x400 ;  /* 0x00000400000e7882 */ /* 0x000fe20000000000 */
[----:B------:R-:W-:Y:S01]  /*31b0*/  SHF.L.U32 R229, R227, 0x1f, RZ ;  /* 0x0000001fe3e57819 */ /* 0x000fe200000006ff */
[----:B0-----:R-:W-:-:S04]  /*31c0*/  ULEA UR14, UR9, UR14, 0x18 ;  /* 0x0000000e090e7291 */ /* 0x001fc8000f8ec03f */
[----:B------:R-:W-:-:S09]  /*31d0*/  ULEA UR9, UR16, UR14, 0x3 ;  /* 0x0000000e10097291 */ /* 0x000fd2000f8e183f */
[----:B------:R0:W1:Y:S01]  /*31e0*/  SYNCS.PHASECHK.TRANS64.TRYWAIT P0, [UR9], R229 ;  /* 0x000000e5ff0075a7 */ /* 0x0000620008000149 */
[----:B------:R-:W-:Y:S05]  /*31f0*/  @!P1 BRA `(.L_x_26) ;  /* 0x0000000000049947 */ /* 0x000fea0003800000 */
[----:B------:R-:W-:Y:S01]  /*3200*/  BPT.TRAP 0x1 ;  /* 0x000000040000795c */ /* 0x000fe20000300000 */
.L_x_26:
[----:B-1----:R-:W-:Y:S05]  /*3210*/  @P0 BRA `(.L_x_27) ;  /* 0x0000000000080947 */ /* 0x002fea0003800000 */
[----:B------:R-:W1:Y:S02]  /*3220*/  SYNCS.PHASECHK.TRANS64.TRYWAIT P0, [UR9], R229 ;  /* 0x000000e5ff0075a7 */ /* 0x000e640008000149 */
[----:B-1----:R-:W-:Y:S05]  /*3230*/  @!P0 BRA `(.L_x_28) ;  /* 0x000000d800d48947 */ /* 0x002fea0003800000 */
.L_x_27:
[----:B------:R-:W-:Y:S01]  /*3240*/  UIADD3 UR9, UR14, 0x12200, URZ ;  /* 0x000122000e097890 */ /* 0x000fe2000fffe03f */
[----:B------:R-:W-:Y:S01]  /*3250*/  WARPGROUP.ARRIVE ;  /* 0x00000000000079c5 */ /* 0x000fe20000000000 */
[----:B------:R-:W-:Y:S02]  /*3260*/  UISETP.NE.AND UP0, UPT, UR7, URZ, UPT ;  /* 0x0000003f0700728c */ /* 0x000fe4000bf05270 */
[----:B------:R-:W-:Y:S02]  /*3270*/  USHF.R.U32.HI UR9, URZ, 0x4, UR9 ;  /* 0x000000043f097899 */ /* 0x000fe40008011609 */
[----:B------:R-:W-:Y:S02]  /*3280*/  USEL UR8, UR8, URZ, !UP0 ;  /* 0x0000003f08087287 */ /* 0x000fe4000c000000 */
[----:B------:R-:W-:Y:S02]  /*3290*/  ULOP3.LUT UR9, UR9, 0x3fff, URZ, 0xc0, !UPT ;  /* 0x00003fff09097892 */ /* 0x000fe4000f8ec03f */
[----:B------:R-:W-:-:S02]  /*32a0*/  ULOP3.LUT UR7, UR15, 0x10000, URZ, 0xfc, !UPT ;  /* 0x000100000f077892 */ /* 0x000fc4000f8efc3f */
[----:B------:R-:W-:Y:S02]  /*32b0*/  ULOP3.LUT UR9, UR9, 0x10000, URZ, 0xfc, !UPT ;  /* 0x0001000009097892 */ /* 0x000fe4000f8efc3f */
[----:B------:R-:W-:Y:S02]  /*32c0*/  UISETP.NE.U32.AND UP0, UPT, UR8, URZ, UPT ;  /* 0x0000003f0800728c */ /* 0x000fe4000bf05070 */
[----:B------:R-:W-:Y:S02]  /*32d0*/  ULEA UR8, UR16, UR7, 0x8 ;  /* 0x0000000710087291 */ /* 0x000fe4000f8e403f */
[----:B------:R-:W-:Y:S01]  /*32e0*/  ULEA UR10, UR16, UR9, 0x9 ;  /* 0x00000009100a7291 */ /* 0x000fe2000f8e483f */
[----:B------:R-:W-:Y:S02]  /*32f0*/  UMOV UR11, 0xc0000010 ;  /* 0xc0000010000b7882 */ /* 0x000fe40000000000 */
[----:B------:R-:W-:Y:S01]  /*3300*/  UMOV UR9, 0xc0000010 ;  /* 0xc000001000097882 */ /* 0x000fe20000000000 */
[----:B------:R-:W-:-:S05]  /*3310*/  UIADD3 UR6, UR6, 0x1, URZ ;  /* 0x0000000106067890 */ /* 0x000fca000fffe03f */
[----:B------:R-:W-:Y:S01]  /*3320*/  QGMMA.64x256x32.F32.E4M3.E4M3 R24, gdesc[UR8], R24, UP0, gsb0 ;  /* 0x03e00000081879f3 */ /* 0x000fe2000b800818 */
[----:B------:R-:W-:-:S04]  /*3330*/  UISETP.NE.AND UP0, UPT, UR6, UR24, UPT ;  /* 0x000000180600728c */ /* 0x000fc8000bf05270 */
[----:B------:R-:W-:-:S06]  /*3340*/  USEL UR7, URZ, 0x1, UP0 ;  /* 0x000000013f077887 */ /* 0x000fcc0008000000 */
[----:B------:R-:W-:Y:S01]  /*3350*/  ISETP.NE.AND P0, PT, RZ, UR7, PT ;  /* 0x00000007ff007c0c */ /* 0x000fe2000bf05270 */
[----:B------:R-:W-:-:S12]  /*3360*/  WARPGROUP.DEPBAR.LE gsb0, 0x1 ;  /* 0x00008000000079c5 */ /* 0x000fd80000010100 */
[----:B------:R-:W-:Y:S05]  /*3370*/  @!P0 BRA `(.L_x_29) ;  /* 0x0000000c00808947 */ /* 0x000fea0003800000 */
[----:B------:R-:W-:Y:S02]  /*3380*/  WARPGROUP.DEPBAR.LE gsb0, 0x0 ;  /* 0x00008000000079c5 */ /* 0x000fe40000010000 */
[----:B------:R-:W-:-:S01]  /*3390*/  FADD R226, R24, R226 ;  /* 0x000000e218e27221 */ /* 0x000fc20000000000 */
[----:B------:R-:W-:Y:S01]  /*33a0*/  FADD R225, R25, R225 ;  /* 0x000000e119e17221 */ /* 0x000fe20000000000 */
[----:B------:R1:W-:Y:S01]  /*33b0*/  STL [R1+0x90], R227 ;  /* 0x000090e301007387 */ /* 0x0003e20000100800 */
[----:B------:R-:W-:-:S01]  /*33c0*/  FADD R224, R26, R224 ;  /* 0x000000e01ae07221 */ /* 0x000fc20000000000 */
[----:B------:R-:W-:Y:S01]  /*33d0*/  FADD R223, R27, R223 ;  /* 0x000000df1bdf7221 */ /* 0x000fe20000000000 */
[----:B------:R-:W-:-:S01]  /*33e0*/  FADD R222, R28, R222 ;  /* 0x000000de1cde7221 */ /* 0x000fc20000000000 */
[----:B------:R-:W-:Y:S01]  /*33f0*/  FADD R221, R29, R221 ;  /* 0x000000dd1ddd7221 */ /* 0x000fe20000000000 */
[----:B-1----:R-:W3:Y:S04]  /*3400*/  LDL.LU R227, [R1+0x30] ;  /* 0x0000300001e37983 */ /* 0x002ee80000300800 */
[----:B------:R1:W-:Y:S01]  /*3410*/  STL [R1+0x94], R226 ;  /* 0x000094e201007387 */ /* 0x0003e20000100800 */
[----:B------:R-:W-:-:S01]  /*3420*/  FADD R220, R30, R220 ;  /* 0x000000dc1edc7221 */ /* 0x000fc20000000000 */
[----:B------:R-:W-:-:S02]  /*3430*/  FADD R219, R31, R219 ;  /* 0x000000db1fdb7221 */ /* 0x000fc40000000000 */
[----:B-1----:R-:W4:Y:S04]  /*3440*/  LDL.LU R226, [R1+0x2c] ;  /* 0x00002c0001e27983 */ /* 0x002f280000300800 */
[----:B------:R1:W-:Y:S01]  /*3450*/  STL [R1+0x98], R225 ;  /* 0x000098e101007387 */ /* 0x0003e20000100800 */
[----:B------:R-:W-:-:S03]  /*3460*/  FADD R218, R32, R218 ;  /* 0x000000da20da7221 */ /* 0x000fc60000000000 */
[----:B-1----:R-:W2:Y:S04]  /*3470*/  LDL.LU R225, [R1+0x28] ;  /* 0x0000280001e17983 */ /* 0x002ea80000300800 */
        /* <DEDUP_REMOVED lines=9> */
[----:B------:R1:W-:Y:S04]  /*3510*/  STL [R1+0xa8], R221 ;  /* 0x0000a8dd01007387 */ /* 0x0003e80000100800 */
        /* <DEDUP_REMOVED lines=12> */
[----:B-1----:R-:W2:Y:S01]  /*35e0*/  LDL.LU R215, [R1] ;  /* 0x0000000001d77983 */ /* 0x002ea20000300800 */
[----:B------:R-:W-:-:S01]  /*35f0*/  FADD R214, R36, R214 ;  /* 0x000000d624d67221 */ /* 0x000fc20000000000 */
[----:B------:R-:W-:Y:S01]  /*3600*/  FADD R213, R37, R213 ;  /* 0x000000d525d57221 */ /* 0x000fe20000000000 */
[----:B------:R-:W-:-:S01]  /*3610*/  FADD R212, R38, R212 ;  /* 0x000000d426d47221 */ /* 0x000fc20000000000 */
[----:B------:R-:W-:Y:S01]  /*3620*/  FADD R211, R39, R211 ;  /* 0x000000d327d37221 */ /* 0x000fe20000000000 */
[----:B------:R-:W-:-:S01]  /*3630*/  FADD R210, R40, R210 ;  /* 0x000000d228d27221 */ /* 0x000fc20000000000 */
[----:B------:R-:W-:Y:S01]  /*3640*/  STL [R1+0xc4], R214 ;  /* 0x0000c4d601007387 */ /* 0x000fe20000100800 */
        /* <DEDUP_REMOVED lines=11> */
[----:B------:R1:W-:Y:S01]  /*3700*/  STL [R1+0xd0], R211 ;  /* 0x0000d0d301007387 */ /* 0x0003e20000100800 */
[----:B------:R-:W-:-:S01]  /*3710*/  FADD R200, R50, R200 ;  /* 0x000000c832c87221 */ /* 0x000fc20000000000 */
[----:B------:R-:W-:Y:S01]  /*3720*/  FADD R199, R51, R199 ;  /* 0x000000c733c77221 */ /* 0x000fe20000000000 */
        /* <DEDUP_REMOVED lines=69> */
[----:B-----5:R-:W-:Y:S01]  /*3b80*/  FADD R0, R121, R0 ;  /* 0x0000000079007221 */ /* 0x020fe20000000000 */
[----:B---3--:R-:W-:-:S01]  /*3b90*/  FADD R227, R134, R227 ;  /* 0x000000e386e37221 */ /* 0x008fc20000000000 */
[----:B----4-:R-:W-:Y:S01]  /*3ba0*/  FADD R226, R133, R226 ;  /* 0x000000e285e27221 */ /* 0x010fe20000000000 */
[----:B--2---:R-:W-:-:S01]  /*3bb0*/  FADD R225, R132, R225 ;  /* 0x000000e184e17221 */ /* 0x004fc20000000000 */
        /* <DEDUP_REMOVED lines=9> */
[----:B------:R-:W-:-:S05]  /*3c50*/  FADD R215, R122, R215 ;  /* 0x000000d77ad77221 */ /* 0x000fca0000000000 */
[----:B------:R2:W-:Y:S04]  /*3c60*/  STL [R1], R215 ;  /* 0x000000d701007387 */ /* 0x0005e80000100800 */
[----:B------:R3:W-:Y:S04]  /*3c70*/  STL [R1+0x4], R216 ;  /* 0x000004d801007387 */ /* 0x0007e80000100800 */
        /* <DEDUP_REMOVED lines=8> */
[----:B-1----:R-:W4:Y:S04]  /*3d00*/  LDL.LU R211, [R1+0x34] ;  /* 0x0000340001d37983 */ /* 0x002f280000300800 */
[----:B------:R1:W-:Y:S04]  /*3d10*/  STL [R1+0x28], R225 ;  /* 0x000028e101007387 */ /* 0x0003e80000100800 */
[----:B------:R-:W4:Y:S04]  /*3d20*/  LDL.LU R212, [R1+0x38] ;  /* 0x0000380001d47983 */ /* 0x000f280000300800 */
[----:B------:R1:W-:Y:S04]  /*3d30*/  STL [R1+0x2c], R226 ;  /* 0x00002ce201007387 */ /* 0x0003e80000100800 */
[----:B------:R-:W4:Y:S04]  /*3d40*/  LDL.LU R213, [R1+0x3c] ;  /* 0x00003c0001d57983 */ /* 0x000f280000300800 */
[----:B------:R1:W-:Y:S04]  /*3d50*/  STL [R1+0x30], R227 ;  /* 0x000030e301007387 */ /* 0x0003e80000100800 */
[----:B------:R-:W4:Y:S04]  /*3d60*/  LDL.LU R214, [R1+0x40] ;  /* 0x0000400001d67983 */ /* 0x000f280000300800 */
[----:B--2---:R-:W2:Y:S04]  /*3d70*/  LDL.LU R215, [R1+0x44] ;  /* 0x0000440001d77983 */ /* 0x004ea80000300800 */
[----:B---3--:R-:W3:Y:S04]  /*3d80*/  LDL.LU R216, [R1+0x48] ;  /* 0x0000480001d87983 */ /* 0x008ee80000300800 */
[----:B----4-:R-:W4:Y:S04]  /*3d90*/  LDL.LU R217, [R1+0x4c] ;  /* 0x00004c0001d97983 */ /* 0x010f280000300800 */
[----:B0-----:R-:W4:Y:S04]  /*3da0*/  LDL.LU R218, [R1+0x50] ;  /* 0x0000500001da7983 */ /* 0x001f280000300800 */
[----:B------:R-:W4:Y:S04]  /*3db0*/  LDL.LU R219, [R1+0x54] ;  /* 0x0000540001db7983 */ /* 0x000f280000300800 */
[----:B------:R-:W4:Y:S04]  /*3dc0*/  LDL.LU R220, [R1+0x58] ;  /* 0x0000580001dc7983 */ /* 0x000f280000300800 */
[----:B------:R-:W4:Y:S04]  /*3dd0*/  LDL.LU R221, [R1+0x5c] ;  /* 0x00005c0001dd7983 */ /* 0x000f280000300800 */
[----:B------:R-:W4:Y:S04]  /*3de0*/  LDL.LU R222, [R1+0x60] ;  /* 0x0000600001de7983 */ /* 0x000f280000300800 */
[----:B------:R-:W4:Y:S04]  /*3df0*/  LDL.LU R223, [R1+0x64] ;  /* 0x0000640001df7983 */ /* 0x000f280000300800 */
[----:B------:R-:W4:Y:S04]  /*3e00*/  LDL.LU R224, [R1+0x68] ;  /* 0x0000680001e07983 */ /* 0x000f280000300800 */
[----:B-1----:R-:W4:Y:S04]  /*3e10*/  LDL.LU R225, [R1+0x6c] ;  /* 0x00006c0001e17983 */ /* 0x002f280000300800 */
[----:B------:R-:W4:Y:S04]  /*3e20*/  LDL.LU R226, [R1+0x70] ;  /* 0x0000700001e27983 */ /* 0x000f280000300800 */
[----:B------:R-:W4:Y:S01]  /*3e30*/  LDL.LU R227, [R1+0x74] ;  /* 0x0000740001e37983 */ /* 0x000f220000300800 */
[----:B------:R-:W-:-:S05]  /*3e40*/  FADD R211, R135, R211 ;  /* 0x000000d387d37221 */ /* 0x000fca0000000000 */
[----:B------:R0:W-:Y:S01]  /*3e50*/  STL [R1+0x34], R211 ;  /* 0x000034d301007387 */ /* 0x0001e20000100800 */
[----:B------:R-:W-:-:S03]  /*3e60*/  FADD R212, R136, R212 ;  /* 0x000000d488d47221 */ /* 0x000fc60000000000 */
[----:B0-----:R1:W5:Y:S01]  /*3e70*/  LDL.LU R211, [R1+0xd0] ;  /* 0x0000d00001d37983 */ /* 0x0013620000300800 */
[----:B------:R-:W-:-:S03]  /*3e80*/  FADD R213, R137, R213 ;  /* 0x000000d589d57221 */ /* 0x000fc60000000000 */
[----:B------:R0:W-:Y:S01]  /*3e90*/  STL [R1+0x38], R212 ;  /* 0x000038d401007387 */ /* 0x0001e20000100800 */
[----:B------:R-:W-:-:S01]  /*3ea0*/  FADD R214, R138, R214 ;  /* 0x000000d68ad67221 */ /* 0x000fc20000000000 */
[----:B--2---:R-:W-:Y:S02]  /*3eb0*/  FADD R215, R139, R215 ;  /* 0x000000d78bd77221 */ /* 0x004fe40000000000 */
[----:B0-----:R1:W5:Y:S01]  /*3ec0*/  LDL.LU R212, [R1+0xcc] ;  /* 0x0000cc0001d47983 */ /* 0x0013620000300800 */
[----:B---3--:R-:W-:-:S03]  /*3ed0*/  FADD R216, R140, R216 ;  /* 0x000000d88cd87221 */ /* 0x008fc60000000000 */
[----:B------:R0:W-:Y:S01]  /*3ee0*/  STL [R1+0x3c], R213 ;  /* 0x00003cd501007387 */ /* 0x0001e20000100800 */
[----:B----4-:R-:W-:-:S03]  /*3ef0*/  FADD R217, R141, R217 ;  /* 0x000000d98dd97221 */ /* 0x010fc60000000000 */
[----:B0-----:R1:W5:Y:S01]  /*3f00*/  LDL.LU R213, [R1+0xc8] ;  /* 0x0000c80001d57983 */ /* 0x0013620000300800 */
[----:B------:R-:W-:-:S03]  /*3f10*/  FADD R218, R142, R218 ;  /* 0x000000da8eda7221 */ /* 0x000fc60000000000 */
[----:B------:R0:W-:Y:S01]  /*3f20*/  STL [R1+0x40], R214 ;  /* 0x000040d601007387 */ /* 0x0001e20000100800 */
[----:B------:R-:W-:-:S01]  /*3f30*/  FADD R219, R143, R219 ;  /* 0x000000db8fdb7221 */ /* 0x000fc20000000000 */
[----:B------:R-:W-:Y:S02]  /*3f40*/  FADD R220, R144, R220 ;  /* 0x000000dc90dc7221 */ /* 0x000fe40000000000 */
[----:B0-----:R1:W5:Y:S04]  /*3f50*/  LDL.LU R214, [R1+0xc4] ;  /* 0x0000c40001d67983 */ /* 0x0013680000300800 */
[----:B------:R0:W-:Y:S01]  /*3f60*/  STL [R1+0x44], R215 ;  /* 0x000044d701007387 */ /* 0x0001e20000100800 */
[----:B------:R-:W-:-:S01]  /*3f70*/  FADD R221, R145, R221 ;  /* 0x000000dd91dd7221 */ /* 0x000fc20000000000 */
[----:B------:R-:W-:-:S02]  /*3f80*/  FADD R222, R146, R222 ;  /* 0x000000de92de7221 */ /* 0x000fc40000000000 */
[----:B0-----:R1:W5:Y:S04]  /*3f90*/  LDL.LU R215, [R1+0xc0] ;  /* 0x0000c00001d77983 */ /* 0x0013680000300800 */
[----:B------:R0:W-:Y:S01]  /*3fa0*/  STL [R1+0x48], R216 ;  /* 0x000048d801007387 */ /* 0x0001e20000100800 */
[----:B------:R-:W-:-:S03]  /*3fb0*/  FADD R223, R147, R223 ;  /* 0x000000df93df7221 */ /* 0x000fc60000000000 */
        /* <DEDUP_REMOVED lines=13> */
[----:B------:R0:W-:Y:S04]  /*4090*/  STL [R1+0x5c], R221 ;  /* 0x00005cdd01007387 */ /* 0x0001e80000100800 */
        /* <DEDUP_REMOVED lines=12> */
[----:B0-----:R1:W5:Y:S01]  /*4160*/  LDL.LU R227, [R1+0x90] ;  /* 0x0000900001e37983 */ /* 0x0013620000300800 */
[----:B------:R-:W-:-:S05]  /*4170*/  UMOV UR6, URZ ;  /* 0x0000003f00067c82 */ /* 0x000fca0008000000 */
.L_x_29:
[----:B------:R-:W-:Y:S05]  /*4180*/  @!P1 BRA `(.L_x_30) ;  /* 0x0000000000049947 */ /* 0x000fea0003800000 */
[----:B------:R-:W-:Y:S01]  /*4190*/  BPT.TRAP 0x1 ;  /* 0x000000040000795c */ /* 0x000fe20000300000 */
.L_x_30:
[----:B------:R3:W-:Y:S04]  /*41a0*/  STL [R1+0x94], R2 ;  /* 0x0000940201007387 */ /* 0x0007e80000100800 */
[----:B---3--:R-:W3:Y:S04]  /*41b0*/  LDL R2, [R1+0x78] ;  /* 0x0000780001027983 */ /* 0x008ee80000100800 */
[----:B-----5:R4:W-:Y:S04]  /*41c0*/  STL [R1+0x90], R0 ;  /* 0x0000900001007387 */ /* 0x0209e80000100800 */
[----:B----4-:R-:W4:Y:S01]  /*41d0*/  LDL R0, [R1+0x7c] ;  /* 0x00007c0001007983 */ /* 0x010f220000100800 */
[----:B0-----:R-:W-:Y:S01]  /*41e0*/  IMAD.U32 R229, RZ, RZ, UR17 ;  /* 0x00000011ffe57e24 */ /* 0x001fe2000f8e00ff */
[----:B---3--:R-:W-:-:S02]  /*41f0*/  ISETP.NE.AND P0, PT, R2, RZ, PT ;  /* 0x000000ff0200720c */ /* 0x008fc40003f05270 */
[----:B------:R0:W5:Y:S11]  /*4200*/  LDL.LU R2, [R1+0x94] ;  /* 0x0000940001027983 */ /* 0x0001760000300800 */
[----:B------:R-:W-:-:S05]  /*4210*/  @P0 LEA R229, R229, UR14, 0x3 ;  /* 0x0000000ee5e50c11 */ /* 0x000fca000f8e18ff */
[----:B------:R-:W-:-:S05]  /*4220*/  @P0 VIADD R229, R229, 0x90 ;  /* 0x00000090e5e50836 */ /* 0x000fca0000000000 */
[----:B----4-:R-:W-:Y:S02]  /*4230*/  @P0 PRMT R229, R0, 0x654, R229 ;  /* 0x0000065400e50816 */ /* 0x010fe400000000e5 */
[----:B------:R0:W5:Y:S01]  /*4240*/  LDL.LU R0, [R1+0x90] ;  /* 0x0000900001007983 */ /* 0x0001620000300800 */
[----:B------:R-:W-:Y:S01]  /*4250*/  UISETP.GT.U32.AND UP0, UPT, UR13, 0x1, UPT ;  /* 0x000000010d00788c */ /* 0x000fe2000bf04070 */
[----:B------:R0:W-:Y:S05]  /*4260*/  @P0 SYNCS.ARRIVE.TRANS64.RED.A1T0 RZ, [R229+URZ], RZ ;  /* 0x000000ffe5ff09a7 */ /* 0x0001ea000810043f */
[----:B------:R-:W-:-:S13]  /*4270*/  PLOP3.LUT P0, PT, PT, PT, UP0, 0x80, 0x0 ;  /* 0x000000000000781c */ /* 0x000fda0003f0f008 */
[----:B0-----:R-:W-:Y:S05]  /*4280*/  @P0 BRA `(.L_x_31) ;  /* 0x0000000000040947 */ /* 0x001fea0003800000 */
[----:B------:R-:W-:Y:S01]  /*4290*/  BPT.TRAP 0x1 ;  /* 0x000000040000795c */ /* 0x000fe20000300000 */
.L_x_31:
[----:B------:R-:W-:Y:S01]  /*42a0*/  UIADD3 UR16, UR16, 0x1, URZ ;  /* 0x0000000110107890 */ /* 0x000fe2000fffe03f */
[C---:B------:R-:W-:Y:S01]  /*42b0*/  ISETP.GT.AND P0, PT, R228.reuse, 0x1, PT ;  /* 0x00000001e400780c */ /* 0x040fe20003f04270 */
[----:B------:R-:W-:Y:S01]  /*42c0*/  UIADD3 UR17, UR17, 0x1, URZ ;  /* 0x0000000111117890 */ /* 0x000fe2000fffe03f */
[----:B------:R-:W-:Y:S01]  /*42d0*/  VIADD R228, R228, 0xffffffff ;  /* 0xffffffffe4e47836 */ /* 0x000fe20000000000 */
[----:B------:R-:W-:Y:S02]  /*42e0*/  UISETP.NE.AND UP0, UPT, UR16, 0x12, UPT ;  /* 0x000000121000788c */ /* 0x000fe4000bf05270 */
[----:B------:R-:W-:Y:S02]  /*42f0*/  UISETP.NE.AND UP1, UPT, UR17, 0x12, UPT ;  /* 0x000000121100788c */ /* 0x000fe4000bf25270 */
[----:B------:R-:W-:Y:S02]  /*4300*/  USEL UR8, URZ, 0x1, UP0 ;  /* 0x000000013f087887 */ /* 0x000fe40008000000 */
[----:B------:R-:W-:-:S02]  /*4310*/  USEL UR16, UR16, URZ, UP0 ;  /* 0x0000003f10107287 */ /* 0x000fc40008000000 */
[----:B------:R-:W-:Y:S02]  /*4320*/  USEL UR17, UR17, URZ, UP1 ;  /* 0x0000003f11117287 */ /* 0x000fe40008800000 */
[----:B------:R-:W-:Y:S01]  /*4330*/  LOP3.LUT R227, R227, UR8, RZ, 0x3c, !PT ;  /* 0x00000008e3e37c12 */ /* 0x000fe2000f8e3cff */
[----:B------:R-:W-:Y:S01]  /*4340*/  UMOV UR8, 0x1 ;  /* 0x0000000100087882 */ /* 0x000fe20000000000 */
[----:B------:R-:W-:Y:S08]  /*4350*/  @P0 BRA `(.L_x_32) ;  /* 0xffffffec007c0947 */ /* 0x000ff0000383ffff */
.L_x_24:
[----:B------:R-:W-:-:S04]  /*4360*/  UISETP.NE.AND UP0, UPT, UR6, URZ, UPT ;  /* 0x0000003f0600728c */ /* 0x000fc8000bf05270 */
[----:B------:R-:W-:-:S06]  /*4370*/  USEL UR6, URZ, 0x1, !UP0 ;  /* 0x000000013f067887 */ /* 0x000fcc000c000000 */
[----:B------:R-:W-:-:S13]  /*4380*/  ISETP.NE.AND P0, PT, RZ, UR6, PT ;  /* 0x00000006ff007c0c */ /* 0x000fda000bf05270 */
[----:B------:R-:W-:Y:S05]  /*4390*/  @!P0 BRA `(.L_x_33) ;  /* 0x0000000c00dc8947 */ /* 0x000fea0003800000 */
[----:B------:R-:W3:Y:S04]  /*43a0*/  LDL.LU R227, [R1+0x74] ;  /* 0x0000740001e37983 */ /* 0x000ee80000300800 */
[----:B---3--:R0:W-:Y:S04]  /*43b0*/  STL [R1+0x90], R227 ;  /* 0x000090e301007387 */ /* 0x0081e80000100800 */
[----:B0-----:R-:W3:Y:S04]  /*43c0*/  LDL.LU R227, [R1+0x70] ;  /* 0x0000700001e37983 */ /* 0x001ee80000300800 */
        /* <DEDUP_REMOVED lines=55> */
[----:B0-----:R-:W3:Y:S01]  /*4740*/  LDL.LU R227, [R1] ;  /* 0x0000000001e37983 */ /* 0x001ee20000300800 */
[----:B------:R-:W-:-:S02]  /*4750*/  WARPGROUP.DEPBAR.LE gsb0, 0x0 ;  /* 0x00008000000079c5 */ /* 0x000fc40000010000 */
[----:B------:R-:W-:Y:S01]  /*4760*/  FADD R226, R24, R226 ;  /* 0x000000e218e27221 */ /* 0x000fe20000000000 */
        /* <DEDUP_REMOVED lines=95> */
[----:B-----5:R-:W-:Y:S01]  /*4d60*/  FADD R2, R120, R2 ;  /* 0x0000000278027221 */ /* 0x020fe20000000000 */
[----:B------:R-:W-:Y:S01]  /*4d70*/  FADD R0, R121, R0 ;  /* 0x0000000079007221 */ /* 0x000fe20000000000 */
[----:B---3--:R-:W-:-:S05]  /*4d80*/  FADD R227, R122, R227 ;  /* 0x000000e37ae37221 */ /* 0x008fca0000000000 */
[----:B------:R0:W-:Y:S04]  /*4d90*/  STL [R1], R227 ;  /* 0x000000e301007387 */ /* 0x0001e80000100800 */
[----:B0-----:R-:W3:Y:S02]  /*4da0*/  LDL.LU R227, [R1+0x100] ;  /* 0x0001000001e37983 */ /* 0x001ee40000300800 */
[----:B---3--:R-:W-:-:S05]  /*4db0*/  FADD R227, R123, R227 ;  /* 0x000000e37be37221 */ /* 0x008fca0000000000 */
[----:B------:R0:W-:Y:S04]  /*4dc0*/  STL [R1+0x4], R227 ;  /* 0x000004e301007387 */ /* 0x0001e80000100800 */
        /* <DEDUP_REMOVED lines=83> */
[----:B------:R0:W-:Y:S02]  /*5300*/  STL [R1+0x74], R227 ;  /* 0x000074e301007387 */ /* 0x0001e40000100800 */
.L_x_33:
[----:B------:R-:W-:Y:S02]  /*5310*/  WARPGROUP.DEPBAR.LE gsb0, 0x0 ;  /* 0x00008000000079c5 */ /* 0x000fe40000010000 */
[----:B------:R-:W3:Y:S02]  /*5320*/  LDC R24, c[0x0][0x28c] ;  /* 0x0000a300ff187b82 */ /* 0x000ee40000000800 */
[----:B---3--:R-:W-:-:S13]  /*5330*/  ISETP.GE.AND P0, PT, R24, 0x1, PT ;  /* 0x000000011800780c */ /* 0x008fda0003f06270 */
[----:B------:R-:W-:Y:S05]  /*5340*/  @!P0 BRA `(.L_x_34) ;  /* 0x0000000000648947 */ /* 0x000fea0003800000 */
[----:B------:R-:W-:-:S06]  /*5350*/  UISETP.NE.AND UP0, UPT, UR22, 0x3, UPT ;  /* 0x000000031600788c */ /* 0x000fcc000bf05270 */
[----:B------:R-:W-:-:S13]  /*5360*/  PLOP3.LUT P0, PT, PT, PT, UP0, 0x80, 0x0 ;  /* 0x000000000000781c */ /* 0x000fda0003f0f008 */
[----:B------:R-:W-:Y:S05]  /*5370*/  @!P0 BRA `(.L_x_35) ;  /* 0x0000000000048947 */ /* 0x000fea0003800000 */
[----:B------:R-:W-:Y:S01]  /*5380*/  BPT.TRAP 0x1 ;  /* 0x000000040000795c */ /* 0x000fe20000300000 */
.L_x_35:
[----:B0-----:R-:W3:Y:S01]  /*5390*/  LDL R227, [R1+0x78] ;  /* 0x0000780001e37983 */ /* 0x001ee20000100800 */
[----:B------:R-:W-:Y:S01]  /*53a0*/  BSSY B0, `(.L_x_36) ;  /* 0x000000f000007945 */ /* 0x000fe20003800000 */
[----:B---3--:R-:W-:-:S13]  /*53b0*/  ISETP.NE.AND P0, PT, R227, RZ, PT ;  /* 0x000000ffe300720c */ /* 0x008fda0003f05270 */
[----:B------:R-:W-:Y:S05]  /*53c0*/  @!P0 BRA `(.L_x_37) ;  /* 0x0000000000308947 */ /* 0x000fea0003800000 */
[----:B------:R-:W3:Y:S01]  /*53d0*/  LDL R227, [R1+0x7c] ;  /* 0x00007c0001e37983 */ /* 0x000ee20000100800 */
[----:B------:R-:W-:-:S04]  /*53e0*/  UISETP.LT.AND UP0, UPT, UR12, 0x1, UPT ;  /* 0x000000010c00788c */ /* 0x000fc8000bf01270 */
[----:B------:R-:W-:-:S04]  /*53f0*/  USEL UR8, UR12, 0x1, UP0 ;  /* 0x000000010c087887 */ /* 0x000fc80008000000 */
[----:B------:R-:W-:-:S04]  /*5400*/  UIADD3 UR8, UR5, UR12, -UR8 ;  /* 0x0000000c05087290 */ /* 0x000fc8000fffe808 */
[----:B------:R-:W-:-:S04]  /*5410*/  UIMAD.WIDE.U32 UR6, UR8, 0x38e38e39, URZ ;  /* 0x38e38e39080678a5 */ /* 0x000fc8000f8e003f */
[----:B------:R-:W-:-:S04]  /*5420*/  USHF.R.U32.HI UR6, URZ, 0x2, UR7 ;  /* 0x000000023f067899 */ /* 0x000fc80008011607 */
[----:B------:R-:W-:-:S04]  /*5430*/  UIMAD UR8, UR6, -0x12, UR8 ;  /* 0xffffffee060878a4 */ /* 0x000fc8000f8e0208 */
[----:B------:R-:W-:-:S04]  /*5440*/  ULEA UR8, UR8, UR14, 0x3 ;  /* 0x0000000e08087291 */ /* 0x000fc8000f8e183f */
[----:B------:R-:W-:-:S06]  /*5450*/  UIADD3 UR8, UR8, 0x90, URZ ;  /* 0x0000009008087890 */ /* 0x000fcc000fffe03f */
[----:B------:R-:W-:-:S05]  /*5460*/  IMAD.U32 R24, RZ, RZ, UR8 ;  /* 0x00000008ff187e24 */ /* 0x000fca000f8e00ff */
[----:B---3--:R-:W-:-:S04]  /*5470*/  PRMT R24, R227, 0x654, R24 ;  /* 0x00000654e3187816 */ /* 0x008fc80000000018 */
[----:B------:R0:W-:Y:S03]  /*5480*/  SYNCS.ARRIVE.TRANS64.RED.A1T0 RZ, [R24+URZ], RZ ;  /* 0x000000ff18ff79a7 */ /* 0x0001e6000810043f */
.L_x_37:
[----:B------:R-:W-:Y:S05]  /*5490*/  BSYNC B0 ;  /* 0x0000000000007941 */ /* 0x000fea0003800000 */
.L_x_36:
[----:B------:R-:W-:-:S06]  /*54a0*/  UISETP.GT.U32.AND UP0, UPT, UR13, 0x1, UPT ;  /* 0x000000010d00788c */ /* 0x000fcc000bf04070 */
[----:B------:R-:W-:-:S13]  /*54b0*/  PLOP3.LUT P0, PT, PT, PT, UP0, 0x80, 0x0 ;  /* 0x000000000000781c */ /* 0x000fda0003f0f008 */
[----:B------:R-:W-:Y:S05]  /*54c0*/  @P0 BRA `(.L_x_34) ;  /* 0x0000000000040947 */ /* 0x000fea0003800000 */
[----:B------:R-:W-:Y:S01]  /*54d0*/  BPT.TRAP 0x1 ;  /* 0x000000040000795c */ /* 0x000fe20000300000 */
.L_x_34:
[----:B-----5:R3:W-:Y:S01]  /*54e0*/  STL [R1+0x94], R2 ;  /* 0x0000940201007387 */ /* 0x0207e20000100800 */
[----:B------:R-:W4:Y:S01]  /*54f0*/  LDC R28, c[0x0][0x288] ;  /* 0x0000a200ff1c7b82 */ /* 0x000f220000000800 */
[----:B------:R-:W-:Y:S02]  /*5500*/  UIADD3 UR9, UR12, UR5, URZ ;  /* 0x000000050c097290 */ /* 0x000fe4000fffe03f */
[----:B------:R0:W-:Y:S01]  /*5510*/  STL [R1+0x90], R0 ;  /* 0x0000900001007387 */ /* 0x0001e20000100800 */
[----:B------:R-:W-:Y:S01]  /*5520*/  USHF.R.S32.HI UR10, URZ, 0x1f, UR23 ;  /* 0x0000001f3f0a7899 */ /* 0x000fe20008011417 */
[----:B------:R-:W-:Y:S01]  /*5530*/  ULDC.64 UR14, c[0x0][0x5d0] ;  /* 0x00017400000e7ab9 */ /* 0x000fe20000000a00 */
[----:B------:R-:W-:Y:S01]  /*5540*/  ULDC UR11, c[0x0][0x284] ;  /* 0x0000a100000b7ab9 */ /* 0x000fe20000000800 */
[----:B---3--:R-:W3:Y:S01]  /*5550*/  S2R R2, SR_TID.X ;  /* 0x0000000000027919 */ /* 0x008ee20000002100 */
[----:B0-----:R-:W2:Y:S04]  /*5560*/  LDL.LU R0, [R1+0x88] ;  /* 0x0000880001007983 */ /* 0x001ea80000300800 */
[----:B------:R-:W4:Y:S01]  /*5570*/  LDL.LU R227, [R1+0x8c] ;  /* 0x00008c0001e37983 */ /* 0x000f220000300800 */
[----:B------:R-:W-:-:S02]  /*5580*/  UISETP.GT.U32.AND UP0, UPT, UR9, 0x11, UPT ;  /* 0x000000110900788c */ /* 0x000fc4000bf04070 */
[----:B------:R-:W-:Y:S01]  /*5590*/  UISETP.GE.U32.AND UP1, UPT, UR12, 0x12, UPT ;  /* 0x000000120c00788c */ /* 0x000fe2000bf26070 */
[--C-:B---3--:R-:W-:Y:S02]  /*55a0*/  SHF.R.U32.HI R24, RZ, 0x2, R2.reuse ;  /* 0x00000002ff187819 */ /* 0x108fe40000011602 */
[----:B------:R-:W-:Y:S02]  /*55b0*/  LOP3.LUT R26, R2, 0x60, RZ, 0xc0, !PT ;  /* 0x00000060021a7812 */ /* 0x000fe400078ec0ff */
[----:B------:R-:W-:Y:S02]  /*55c0*/  SHF.R.U32.HI R27, RZ, 0x7, R2 ;  /* 0x00000007ff1b7819 */ /* 0x000fe40000011602 */
[----:B------:R-:W-:Y:S02]  /*55d0*/  LOP3.LUT R25, R24, 0x7, RZ, 0xc0, !PT ;  /* 0x0000000718197812 */ /* 0x000fe400078ec0ff */
[----:B------:R-:W-:Y:S02]  /*55e0*/  SHF.R.U32.HI R26, RZ, 0x1, R26 ;  /* 0x00000001ff1a7819 */ /* 0x000fe4000001161a */
[----:B------:R-:W-:-:S02]  /*55f0*/  LOP3.LUT R24, R27, 0x1, RZ, 0xc0, !PT ;  /* 0x000000011b187812 */ /* 0x000fc400078ec0ff */
[----:B------:R-:W-:-:S03]  /*5600*/  IADD3 R29, RZ, -R26, -R25 ;  /* 0x8000001aff1d7210 */ /* 0x000fc60007ffe819 */
[C---:B------:R-:W-:Y:S02]  /*5610*/  IMAD.SHL.U32 R30, R24.reuse, 0x40, RZ ;  /* 0x00000040181e7824 */ /* 0x040fe400078e00ff */
[----:B------:R-:W-:Y:S02]  /*5620*/  IMAD R29, R24, -0x40, R29 ;  /* 0xffffffc0181d7824 */ /* 0x000fe400078e021d */
[----:B------:R-:W-:Y:S01]  /*5630*/  IMAD.SHL.U32 R24, R2, 0x2, RZ ;  /* 0x0000000202187824 */ /* 0x000fe200078e00ff */
[----:B------:R-:W-:-:S04]  /*5640*/  LOP3.LUT R27, R30, 0x40, R25, 0xe2, !PT ;  /* 0x000000401e1b7812 */ /* 0x000fc800078ee219 */
[----:B------:R-:W-:Y:S02]  /*5650*/  LOP3.LUT R30, R24, 0x6, RZ, 0xc0, !PT ;  /* 0x00000006181e7812 */ /* 0x000fe400078ec0ff */
[----:B------:R-:W-:Y:S02]  /*5660*/  LOP3.LUT R24, R2, 0x3, RZ, 0xc0, !PT ;  /* 0x0000000302187812 */ /* 0x000fe400078ec0ff */
[----:B------:R0:W5:Y:S01]  /*5670*/  LDL.LU R2, [R1+0x94] ;  /* 0x0000940001027983 */ /* 0x0001620000300800 */
[----:B------:R-:W-:Y:S01]  /*5680*/  UIMAD.WIDE.U32 UR6, UR9, 0x38e38e39, URZ ;  /* 0x38e38e39090678a5 */ /* 0x000fe2000f8e003f */
[----:B--2---:R-:W-:Y:S01]  /*5690*/  PRMT R30, R30, 0x6540, R0 ;  /* 0x000065401e1e7816 */ /* 0x004fe20000000000 */
[----:B------:R-:W-:Y:S02]  /*56a0*/  IMAD.SHL.U32 R35, R0, 0x100, RZ ;  /* 0x0000010000237824 */ /* 0x000fe400078e00ff */
[----:B------:R0:W5:Y:S01]  /*56b0*/  LDL.LU R0, [R1+0x90] ;  /* 0x0000900001007983 */ /* 0x0001620000300800 */
[----:B----4-:R-:W-:Y:S01]  /*56c0*/  IMAD R34, R24, -0x2, R28 ;  /* 0xfffffffe18227824 */ /* 0x010fe200078e021c */
[----:B------:R-:W-:Y:S01]  /*56d0*/  UIMAD UR5, UR10, UR14, URZ ;  /* 0x0000000e0a0572a4 */ /* 0x000fe2000f8e023f */
[----:B------:R-:W-:Y:S01]  /*56e0*/  ISETP.GE.AND P0, PT, R35, R28, PT ;  /* 0x0000001c2300720c */ /* 0x000fe20003f06270 */
[C---:B------:R-:W-:Y:S01]  /*56f0*/  IMAD.SHL.U32 R28, R227.reuse, 0x80, RZ ;  /* 0x00000080e31c7824 */ /* 0x040fe200078e00ff */
[----:B------:R-:W-:Y:S01]  /*5700*/  UISETP.LT.U32.AND UP0, UPT, UR12, 0x12, UP0 ;  /* 0x000000120c00788c */ /* 0x000fe20008701070 */
[--C-:B------:R-:W-:Y:S01]  /*5710*/  SHF.R.S32.HI R31, RZ, 0x1f, R30.reuse ;  /* 0x0000001fff1f7819 */ /* 0x100fe2000001141e */
[----:B------:R-:W-:Y:S01]  /*5720*/  UIMAD UR8, UR23, UR15, UR5 ;  /* 0x0000000f170872a4 */ /* 0x000fe2000f8e0205 */
[----:B------:R-:W-:Y:S01]  /*5730*/  IMAD.U32 R25, RZ, RZ, UR14 ;  /* 0x0000000eff197e24 */ /* 0x000fe2000f8e00ff */
[C---:B------:R-:W-:Y:S01]  /*5740*/  ISETP.GE.OR P0, PT, R28.reuse, UR11, P0 ;  /* 0x0000000b1c007c0c */ /* 0x040fe20008706670 */
[----:B------:R-:W-:Y:S01]  /*5750*/  USEL UR5, URZ, 0x1, !UP0 ;  /* 0x000000013f057887 */ /* 0x000fe2000c000000 */
[----:B------:R-:W-:Y:S01]  /*5760*/  IMAD.WIDE R32, R227, 0x80, RZ ;  /* 0x00000080e3207825 */ /* 0x000fe200078e02ff */
[----:B------:R-:W-:Y:S01]  /*5770*/  USHF.R.U32.HI UR6, URZ, 0x2, UR7 ;  /* 0x000000023f067899 */ /* 0x000fe20008011607 */
[----:B------:R-:W-:Y:S01]  /*5780*/  IADD3 R38, -R28, UR11, R29 ;  /* 0x0000000b1c267c10 */ /* 0x000fe2000fffe11d */
[----:B------:R-:W-:Y:S01]  /*5790*/  ULOP3.LUT UR4, UR4, UR5, URZ, 0x3c, !UPT ;  /* 0x0000000504047292 */ /* 0x000fe2000f8e3c3f */
[----:B------:R-:W-:Y:S01]  /*57a0*/  IMAD.WIDE.U32 R24, R25, UR23, R30 ;  /* 0x0000001719187c25 */ /* 0x000fe2000f8e001e */
[----:B------:R-:W-:Y:S01]  /*57b0*/  UIMAD UR5, UR6, -0x12, UR9 ;  /* 0xffffffee060578a4 */ /* 0x000fe2000f8e0209 */
[----:B------:R-:W-:Y:S01]  /*57c0*/  LOP3.LUT R39, R32, R27, R26, 0xfe, !PT ;  /* 0x0000001b20277212 */ /* 0x000fe200078efe1a */
[----:B------:R-:W-:Y:S01]  /*57d0*/  @UP1 ULOP3.LUT UR4, UR4, 0x1, UR6, 0x78, !UPT ;  /* 0x0000000104041892 */ /* 0x000fe2000f8e7806 */
[----:B------:R-:W-:-:S02]  /*57e0*/  VIADD R25, R25, UR8 ;  /* 0x0000000819197c36 */ /* 0x000fc40008000000 */
[----:B------:R-:W-:Y:S02]  /*57f0*/  IMAD.IADD R35, R34, 0x1, -R35 ;  /* 0x0000000122237824 */ /* 0x000fe400078e0a23 */
[----:B------:R-:W-:Y:S01]  /*5800*/  IMAD.MOV.U32 R34, RZ, RZ, -0x1 ;  /* 0xffffffffff227424 */ /* 0x000fe200078e00ff */
[----:B0-----:R-:W-:Y:S06]  /*5810*/  @P0 BRA `(.L_x_38) ;  /* 0x0000008c00980947 */ /* 0x001fec0003800000 */
[----:B------:R-:W0:Y:S01]  /*5820*/  LDC.64 R28, c[0x0][0x5c8] ;  /* 0x00017200ff1c7b82 */ /* 0x000e220000000a00 */
[----:B------:R-:W-:Y:S01]  /*5830*/  ULDC.64 UR6, c[0x0][0x5c0] ;  /* 0x0001700000067ab9 */ /* 0x000fe20000000a00 */
[----:B------:R-:W-:Y:S01]  /*5840*/  BSSY B0, `(.L_x_38) ;  /* 0x00008e3000007945 */ /* 0x000fe20003800000 */
[-C--:B0-----:R-:W-:Y:S02]  /*5850*/  IMAD R26, R33, R28.reuse, RZ ;  /* 0x0000001c211a7224 */ /* 0x081fe400078e02ff */
[----:B------:R-:W-:-:S04]  /*5860*/  IMAD.WIDE.U32 R24, R39, R28, R24 ;  /* 0x0000001c27187225 */ /* 0x000fc800078e0018 */
[----:B------:R-:W-:Y:S01]  /*5870*/  IMAD R27, R39, R29, R26 ;  /* 0x0000001d271b7224 */ /* 0x000fe200078e021a */
[----:B------:R-:W-:Y:S02]  /*5880*/  LEA R26, P0, R28, R24, 0x3 ;  /* 0x000000181c1a7211 */ /* 0x000fe400078018ff */
[----:B------:R-:W-:Y:S01]  /*5890*/  IADD3 R24, P1, R24, UR6, RZ ;  /* 0x0000000618187c10 */ /* 0x000fe2000ff3e0ff */
[----:B------:R-:W-:Y:S01]  /*58a0*/  IMAD.IADD R27, R25, 0x1, R27 ;  /* 0x00000001191b7824 */ /* 0x000fe200078e021b */
[----:B------:R-:W-:-:S04]  /*58b0*/  IADD3 R26, P3, R26, UR6, RZ ;  /* 0x000000061a1a7c10 */ /* 0x000fc8000ff7e0ff */
[----:B------:R-:W-:Y:S02]  /*58c0*/  LEA.HI.X R28, R28, R27, R29, 0x3, P0 ;  /* 0x0000001b1c1c7211 */ /* 0x000fe400000f1c1d */
[----:B------:R-:W-:Y:S02]  /*58d0*/  FSETP.NEU.AND P0, PT, RZ, UR21, PT ;  /* 0x00000015ff007c0b */ /* 0x000fe4000bf0d000 */
[----:B------:R-:W-:Y:S02]  /*58e0*/  IADD3.X R25, R27, UR7, RZ, P1, !PT ;  /* 0x000000071b197c10 */ /* 0x000fe40008ffe4ff */
[----:B------:R-:W-:-:S09]  /*58f0*/  IADD3.X R27, R28, UR7, RZ, P3, !PT ;  /* 0x000000071c1b7c10 */ /* 0x000fd20009ffe4ff */
[----:B------:R-:W-:Y:S05]  /*5900*/  @!P0 BRA `(.L_x_39) ;  /* 0x0000006800d88947 */ /* 0x000fea0003800000 */
[----:B------:R-:W-:Y:S01]  /*5910*/  ULDC.64 UR8, c[0x0][0x5b8] ;  /* 0x00016e0000087ab9 */ /* 0x000fe20000000a00 */
[----:B------:R-:W-:Y:S01]  /*5920*/  ISETP.GE.AND P0, PT, R38, 0x1, PT ;  /* 0x000000012600780c */ /* 0x000fe20003f06270 */
[----:B------:R-:W-:Y:S02]  /*5930*/  UIMAD UR6, UR10, UR8, URZ ;  /* 0x000000080a0672a4 */ /* 0x000fe4000f8e023f */
[----:B------:R-:W-:Y:S01]  /*5940*/  IMAD.U32 R29, RZ, RZ, UR8 ;  /* 0x00000008ff1d7e24 */ /* 0x000fe2000f8e00ff */
[----:B------:R-:W-:Y:S01]  /*5950*/  BSSY B1, `(.L_x_40) ;  /* 0x000000f000017945 */ /* 0x000fe20003800000 */
[----:B------:R-:W-:Y:S01]  /*5960*/  ISETP.LT.OR P4, PT, R35, 0x1, !P0 ;  /* 0x000000012300780c */ /* 0x000fe20004781670 */
[----:B------:R-:W-:Y:S02]  /*5970*/  UIMAD UR6, UR23, UR9, UR6 ;  /* 0x00000009170672a4 */ /* 0x000fe4000f8e0206 */
[----:B------:R-:W-:Y:S01]  /*5980*/  IMAD.WIDE.U32 R30, R29, UR23, R30 ;  /* 0x000000171d1e7c25 */ /* 0x000fe2000f8e001e */
[----:B------:R-:W-:-:S03]  /*5990*/  ULDC.64 UR8, c[0x0][0x5a8] ;  /* 0x00016a0000087ab9 */ /* 0x000fc60000000a00 */
[----:B------:R-:W-:Y:S01]  /*59a0*/  VIADD R31, R31, UR6 ;  /* 0x000000061f1f7c36 */ /* 0x000fe20008000000 */
[----:B------:R-:W-:Y:S02]  /*59b0*/  ULDC.64 UR6, c[0x0][0x5b0] ;  /* 0x00016c0000067ab9 */ /* 0x000fe40000000a00 */
[----:B------:R-:W-:Y:S02]  /*59c0*/  IMAD R36, R33, UR6, RZ ;  /* 0x0000000621247c24 */ /* 0x000fe4000f8e02ff */
[----:B------:R-:W-:-:S04]  /*59d0*/  IMAD.WIDE.U32 R28, R39, UR6, R30 ;  /* 0x00000006271c7c25 */ /* 0x000fc8000f8e001e */
[--C-:B------:R-:W-:Y:S01]  /*59e0*/  IMAD R37, R39, UR7, R36.reuse ;  /* 0x0000000727257c24 */ /* 0x100fe2000f8e0224 */
[----:B------:R-:W-:Y:S02]  /*59f0*/  IADD3 R28, P1, R28, UR8, RZ ;  /* 0x000000081c1c7c10 */ /* 0x000fe4000ff3e0ff */
[----:B------:R-:W-:Y:S02]  /*5a00*/  PRMT R36, RZ, 0x7610, R36 ;  /* 0x00007610ff247816 */ /* 0x000fe40000000024 */
[----:B------:R-:W-:Y:S01]  /*5a10*/  IADD3.X R29, R29, UR9, R37, P1, !PT ;  /* 0x000000091d1d7c10 */ /* 0x000fe20008ffe425 */
[----:B------:R-:W-:Y:S08]  /*5a20*/  @P4 BRA `(.L_x_41) ;  /* 0x0000000000044947 */ /* 0x000ff00003800000 */
[----:B------:R0:W5:Y:S02]  /*5a30*/  LDG.E.U8 R36, desc[UR18][R28.64] ;  /* 0x000000121c247981 */ /* 0x000164000c1e1100 */
.L_x_41:
[----:B------:R-:W-:Y:S05]  /*5a40*/  BSYNC B1 ;  /* 0x0000000000017941 */ /* 0x000fea0003800000 */
.L_x_40:
[----:B-----5:R-:W-:Y:S01]  /*5a50*/  LOP3.LUT R36, R36, 0xff, RZ, 0xc0, !PT ;  /* 0x000000ff24247812 */ /* 0x020fe200078ec0ff */
[----:B------:R-:W-:Y:S01]  /*5a60*/  BSSY B1, `(.L_x_42) ;  /* 0x000000b000017945 */ /* 0x000fe20003800000 */
[----:B------:R-:W-:Y:S02]  /*5a70*/  ISETP.LT.OR P3, PT, R35, 0x2, !P0 ;  /* 0x000000022300780c */ /* 0x000fe40004761670 */
[----:B------:R-:W-:-:S05]  /*5a80*/  F2FP.F16.E4M3.UNPACK_B R36, R36 ;  /* 0x00000024ff24723e */ /* 0x000fca00020006ff */
[----:B------:R-:W-:-:S05]  /*5a90*/  HADD2.F32 R36, -RZ, R36.H0_H0 ;  /* 0x20000024ff247230 */ /* 0x000fca0000004100 */
[----:B------:R-:W-:Y:S01]  /*5aa0*/  FMUL R37, R36, UR21 ;  /* 0x0000001524257c20 */ /* 0x000fe20008400000 */
[----:B------:R-:W-:-:S03]  /*5ab0*/  PRMT R36, RZ, 0x7610, R36 ;  /* 0x00007610ff247816 */ /* 0x000fc60000000024 */
[----:B------:R-:W-:-:S05]  /*5ac0*/  FFMA R37, R226, UR20, R37 ;  /* 0x00000014e2257c23 */ /* 0x000fca0008000025 */
[----:B------:R-:W-:-:S05]  /*5ad0*/  F2FP.SATFINITE.E4M3.F32.PACK_AB_MERGE_C R37, RZ, R37, RZ ;  /* 0x00000025ff25723e */ /* 0x000fca00048070ff */
[----:B------:R2:W-:Y:S01]  /*5ae0*/  @!P4 STG.E.U8 desc[UR18][R24.64], R37 ;  /* 0x000000251800c986 */ /* 0x0005e2000c101112 */
[----:B------:R-:W-:Y:S05]  /*5af0*/  @P3 BRA `(.L_x_43) ;  /* 0x0000000000043947 */ /* 0x000fea0003800000 */
[----:B------:R3:W5:Y:S02]  /*5b00*/  LDG.E.U8 R36, desc[UR18][R28.64+0x1] ;  /* 0x000001121c247981 */ /* 0x000764000c1e1100 */
.L_x_43:
[----:B------:R-:W-:Y:S05]  /*5b10*/  BSYNC B1 ;  /* 0x0000000000017941 */ /* 0x000fea0003800000 */
.L_x_42:
[----:B-----5:R-:W-:Y:S01]  /*5b20*/  LOP3.LUT R36, R36, 0xff, RZ, 0xc0, !PT ;  /* 0x000000ff24247812 */ /* 0x020fe200078ec0ff */
[----:B------:R-:W-:Y:S01]  /*5b30*/  BSSY B1, `(.L_x_44) ;  /* 0x0000013000017945 */ /* 0x000fe20003800000 */
[----:B--2---:R-:W-:Y:S02]  /*5b40*/  IADD3 R37, P1, R39, 0x8, RZ ;  /* 0x0000000827257810 */ /* 0x004fe40007f3e0ff */
[----:B------:R-:W-:-:S03]  /*5b50*/  F2FP.F16.E4M3.UNPACK_B R36, R36 ;  /* 0x00000024ff24723e */ /* 0x000fc600020006ff */
[----:B------:R-:W-:Y:S01]  /*5b60*/  IMAD.X R32, RZ, RZ, R33, P1 ;  /* 0x000000ffff207224 */ /* 0x000fe200008e0621 */
[----:B------:R-:W-:Y:S01]  /*5b70*/  ISETP.GE.AND P1, PT, R38, 0x9, PT ;  /* 0x000000092600780c */ /* 0x000fe20003f26270 */
[----:B------:R-:W-:Y:S02]  /*5b80*/  HADD2.F32 R36, -RZ, R36.H0_H0 ;  /* 0x20000024ff247230 */ /* 0x000fe40000004100 */
[----:B------:R-:W-:Y:S01]  /*5b90*/  IMAD R32, R32, UR6, RZ ;  /* 0x0000000620207c24 */ /* 0x000fe2000f8e02ff */
[----:B------:R-:W-:Y:S01]  /*5ba0*/  ISETP.LT.OR P5, PT, R35, 0x1, !P1 ;  /* 0x000000012300780c */ /* 0x000fe20004fa1670 */
[----:B------:R-:W-:-:S04]  /*5bb0*/  IMAD.WIDE.U32 R30, R37, UR6, R30 ;  /* 0x00000006251e7c25 */ /* 0x000fc8000f8e001e */
[----:B------:R-:W-:Y:S01]  /*5bc0*/  FMUL R36, R36, UR21 ;  /* 0x0000001524247c20 */ /* 0x000fe20008400000 */
[----:B------:R-:W-:-:S03]  /*5bd0*/  IMAD R37, R37, UR7, R32 ;  /* 0x0000000725257c24 */ /* 0x000fc6000f8e0220 */
[----:B------:R-:W-:Y:S01]  /*5be0*/  FFMA R36, R225, UR20, R36 ;  /* 0x00000014e1247c23 */ /* 0x000fe20008000024 */
[----:B------:R-:W-:Y:S02]  /*5bf0*/  IADD3 R30, P4, R30, UR8, RZ ;  /* 0x000000081e1e7c10 */ /* 0x000fe4000ff9e0ff */
[----:B------:R-:W-:Y:S02]  /*5c00*/  PRMT R32, RZ, 0x7610, R32 ;  /* 0x00007610ff207816 */ /* 0x000fe40000000020 */
[----:B------:R-:W-:Y:S02]  /*5c10*/  F2FP.SATFINITE.E4M3.F32.PACK_AB_MERGE_C R33, RZ, R36, RZ ;  /* 0x00000024ff21723e */ /* 0x000fe400048070ff */
[----:B------:R-:W-:-:S03]  /*5c20*/  IADD3.X R31, R31, UR9, R37, P4, !PT ;  /* 0x000000091f1f7c10 */ /* 0x000fc6000a7fe425 */
[----:B------:R2:W-:Y:S01]  /*5c30*/  @!P3 STG.E.U8 desc[UR18][R24.64+0x1], R33 ;  /* 0x000001211800b986 */ /* 0x0005e2000c101112 */
[----:B------:R-:W-:Y:S05]  /*5c40*/  @P5 BRA `(.L_x_45) ;  /* 0x0000000000045947 */ /* 0x000fea0003800000 */
[----:B------:R4:W5:Y:S02]  /*5c50*/  LDG.E.U8 R32, desc[UR18][R30.64] ;  /* 0x000000121e207981 */ /* 0x000964000c1e1100 */
.L_x_45:
[----:B------:R-:W-:Y:S05]  /*5c60*/  BSYNC B1 ;  /* 0x0000000000017941 */ /* 0x000fea0003800000 */
.L_x_44:
[----:B-----5:R-:W-:Y:S01]  /*5c70*/  LOP3.LUT R32, R32, 0xff, RZ, 0xc0, !PT ;  /* 0x000000ff20207812 */ /* 0x020fe200078ec0ff */
[----:B------:R-:W-:Y:S01]  /*5c80*/  BSSY B1, `(.L_x_46) ;  /* 0x000000b000017945 */ /* 0x000fe20003800000 */
[----:B------:R-:W-:Y:S02]  /*5c90*/  ISETP.LT.OR P3, PT, R35, 0x2, !P1 ;  /* 0x000000022300780c */ /* 0x000fe40004f61670 */
[----:B------:R-:W-:-:S05]  /*5ca0*/  F2FP.F16.E4M3.UNPACK_B R32, R32 ;  /* 0x00000020ff20723e */ /* 0x000fca00020006ff */
[----:B------:R-:W-:-:S05]  /*5cb0*/  HADD2.F32 R32, -RZ, R32.H0_H0 ;  /* 0x20000020ff207230 */ /* 0x000fca0000004100 */
[----:B--2---:R-:W-:Y:S01]  /*5cc0*/  FMUL R33, R32, UR21 ;  /* 0x0000001520217c20 */ /* 0x004fe20008400000 */
[----:B------:R-:W-:-:S03]  /*5cd0*/  PRMT R32, RZ, 0x7610, R32 ;  /* 0x00007610ff207816 */ /* 0x000fc60000000020 */
[----:B------:R-:W-:-:S05]  /*5ce0*/  FFMA R33, R224, UR20, R33 ;  /* 0x00000014e0217c23 */ /* 0x000fca0008000021 */
[----:B------:R-:W-:-:S05]  /*5cf0*/  F2FP.SATFINITE.E4M3.F32.PACK_AB_MERGE_C R33, RZ, R33, RZ ;  /* 0x00000021ff21723e */ /* 0x000fca00048070ff */
[----:B------:R2:W-:Y:S01]  /*5d00*/  @!P5 STG.E.U8 desc[UR18][R26.64], R33 ;  /* 0x000000211a00d986 */ /* 0x0005e2000c101112 */
[----:B------:R-:W-:Y:S05]  /*5d10*/  @P3 BRA `(.L_x_47) ;  /* 0x0000000000043947 */ /* 0x000fea0003800000 */
[----:B------:R0:W5:Y:S02]  /*5d20*/  LDG.E.U8 R32, desc[UR18][R30.64+0x1] ;  /* 0x000001121e207981 */ /* 0x000164000c1e1100 */
.L_x_47:
[----:B------:R-:W-:Y:S05]  /*5d30*/  BSYNC B1 ;  /* 0x0000000000017941 */ /* 0x000fea0003800000 */
.L_x_46:
[----:B-----5:R-:W-:Y:S01]  /*5d40*/  LOP3.LUT R32, R32, 0xff, RZ, 0xc0, !PT ;  /* 0x000000ff20207812 */ /* 0x020fe200078ec0ff */
[----:B------:R-:W-:Y:S01]  /*5d50*/  BSSY B1, `(.L_x_48) ;  /* 0x000000b000017945 */ /* 0x000fe20003800000 */
[----:B------:R-:W-:Y:S02]  /*5d60*/  ISETP.LT.OR P4, PT, R35, 0x9, !P0 ;  /* 0x000000092300780c */ /* 0x000fe40004781670 */
[----:B------:R-:W-:-:S05]  /*5d70*/  F2FP.F16.E4M3.UNPACK_B R32, R32 ;  /* 0x00000020ff20723e */ /* 0x000fca00020006ff */
[----:B------:R-:W-:-:S05]  /*5d80*/  HADD2.F32 R32, -RZ, R32.H0_H0 ;  /* 0x20000020ff207230 */ /* 0x000fca0000004100 */
[----:B------:R-:W-:-:S04]  /*5d90*/  FMUL R32, R32, UR21 ;  /* 0x0000001520207c20 */ /* 0x000fc80008400000 */
[----:B------:R-:W-:-:S05]  /*5da0*/  FFMA R32, R223, UR20, R32 ;  /* 0x00000014df207c23 */ /* 0x000fca0008000020 */
[----:B--2---:R-:W-:Y:S02]  /*5db0*/  F2FP.SATFINITE.E4M3.F32.PACK_AB_MERGE_C R33, RZ, R32, RZ ;  /* 0x00000020ff21723e */ /* 0x004fe400048070ff */
[----:B------:R-:W-:-:S03]  /*5dc0*/  PRMT R32, RZ, 0x7610, R32 ;  /* 0x00007610ff207816 */ /* 0x000fc60000000020 */
[----:B------:R2:W-:Y:S01]  /*5dd0*/  @!P3 STG.E.U8 desc[UR18][R26.64+0x1], R33 ;  /* 0x000001211a00b986 */ /* 0x0005e2000c101112 */
[----:B------:R-:W-:Y:S05]  /*5de0*/  @P4 BRA `(.L_x_49) ;  /* 0x0000000000044947 */ /* 0x000fea0003800000 */
[----:B------:R0:W5:Y:S02]  /*5df0*/  LDG.E.U8 R32, desc[UR18][R28.64+0x8] ;  /* 0x000008121c207981 */ /* 0x000164000c1e1100 */
.L_x_49:
[----:B------:R-:W-:Y:S05]  /*5e00*/  BSYNC B1 ;  /* 0x0000000000017941 */ /* 0x000fea0003800000 */
.L_x_48:
        /* <DEDUP_REMOVED lines=12> */
.L_x_51:
[----:B------:R-:W-:Y:S05]  /*5ed0*/  BSYNC B1 ;  /* 0x0000000000017941 */ /* 0x000fea0003800000 */
.L_x_50:
        /* <DEDUP_REMOVED lines=12> */
.L_x_53:
[----:B------:R-:W-:Y:S05]  /*5fa0*/  BSYNC B1 ;  /* 0x0000000000017941 */ /* 0x000fea0003800000 */
.L_x_52:
        /* <DEDUP_REMOVED lines=12> */
.L_x_55:
[----:B------:R-:W-:Y:S05]  /*6070*/  BSYNC B1 ;  /* 0x0000000000017941 */ /* 0x000fea0003800000 */
.L_x_54:
        /* <DEDUP_REMOVED lines=12> */
.L_x_57:
[----:B------:R-:W-:Y:S05]  /*6140*/  BSYNC B1 ;  /* 0x0000000000017941 */ /* 0x000fea0003800000 */
.L_x_56:
        /* <DEDUP_REMOVED lines=12> */
.L_x_59:
[----:B------:R-:W-:Y:S05]  /*6210*/  BSYNC B1 ;  /* 0x0000000000017941 */ /* 0x000fea0003800000 */
.L_x_58:
        /* <DEDUP_REMOVED lines=12> */
.L_x_61:
[----:B------:R-:W-:Y:S05]  /*62e0*/  BSYNC B1 ;  /* 0x0000000000017941 */ /* 0x000fea0003800000 */
.L_x_60:
        /* <DEDUP_REMOVED lines=12> */
.L_x_63:
[----:B------:R-:W-:Y:S05]  /*63b0*/  BSYNC B1 ;  /* 0x0000000000017941 */ /* 0x000fea0003800000 */
.L_x_62:
        /* <DEDUP_REMOVED lines=12> */
.L_x_65:
[----:B------:R-:W-:Y:S05]  /*6480*/  BSYNC B1 ;  /* 0x0000000000017941 */ /* 0x000fea0003800000 */
.L_x_64:
        /* <DEDUP_REMOVED lines=12> */
.L_x_67:
[----:B------:R-:W-:Y:S05]  /*6550*/  BSYNC B1 ;  /* 0x0000000000017941 */ /* 0x000fea0003800000 */
.L_x_66:
        /* <DEDUP_REMOVED lines=12> */
.L_x_69:
[----:B------:R-:W-:Y:S05]  /*6620*/  BSYNC B1 ;  /* 0x0000000000017941 */ /* 0x000fea0003800000 */
.L_x_68:
        /* <DEDUP_REMOVED lines=12> */
.L_x_71:
[----:B------:R-:W-:Y:S05]  /*66f0*/  BSYNC B1 ;  /* 0x0000000000017941 */ /* 0x000fea0003800000 */
.L_x_70:
        /* <DEDUP_REMOVED lines=12> */
.L_x_73:
[----:B------:R-:W-:Y:S05]  /*67c0*/  BSYNC B1 ;  /* 0x0000000000017941 */ /* 0x000fea0003800000 */
.L_x_72:
        /* <DEDUP_REMOVED lines=12> */
.L_x_75:
[----:B------:R-:W-:Y:S05]  /*6890*/  BSYNC B1 ;  /* 0x0000000000017941 */ /* 0x000fea0003800000 */
.L_x_74:
        /* <DEDUP_REMOVED lines=12> */
.L_x_77:
[----:B------:R-:W-:Y:S05]  /*6960*/  BSYNC B1 ;  /* 0x0000000000017941 */ /* 0x000fea0003800000 */
.L_x_76:
        /* <DEDUP_REMOVED lines=12> */
.L_x_79:
[----:B------:R-:W-:Y:S05]  /*6a30*/  BSYNC B1 ;  /* 0x0000000000017941 */ /* 0x000fea0003800000 */
.L_x_78:
        /* <DEDUP_REMOVED lines=12> */
.L_x_81:
[----:B------:R-:W-:Y:S05]  /*6b00*/  BSYNC B1 ;  /* 0x0000000000017941 */ /* 0x000fea0003800000 */
.L_x_80:
        /* <DEDUP_REMOVED lines=12> */
.L_x_83:
[----:B------:R-:W-:Y:S05]  /*6bd0*/  BSYNC B1 ;  /* 0x0000000000017941 */ /* 0x000fea0003800000 */
.L_x_82:
        /* <DEDUP_REMOVED lines=12> */
.L_x_85:
[----:B------:R-:W-:Y:S05]  /*6ca0*/  BSYNC B1 ;  /* 0x0000000000017941 */ /* 0x000fea0003800000 */
.L_x_84:
        /* <DEDUP_REMOVED lines=12> */
.L_x_87:
[----:B------:R-:W-:Y:S05]  /*6d70*/  BSYNC B1 ;  /* 0x0000000000017941 */ /* 0x000fea0003800000 */
.L_x_86:
        /* <DEDUP_REMOVED lines=12> */
.L_x_89:
[----:B------:R-:W-:Y:S05]  /*6e40*/  BSYNC B1 ;  /* 0x0000000000017941 */ /* 0x000fea0003800000 */
.L_x_88:
        /* <DEDUP_REMOVED lines=12> */
.L_x_91:
[----:B------:R-:W-:Y:S05]  /*6f10*/  BSYNC B1 ;  /* 0x0000000000017941 */ /* 0x000fea0003800000 */
.L_x_90:
        /* <DEDUP_REMOVED lines=12> */
.L_x_93:
[----:B------:R-:W-:Y:S05]  /*6fe0*/  BSYNC B1 ;  /* 0x0000000000017941 */ /* 0x000fea0003800000 */
.L_x_92:
        /* <DEDUP_REMOVED lines=12> */
.L_x_95:
[----:B------:R-:W-:Y:S05]  /*70b0*/  BSYNC B1 ;  /* 0x0000000000017941 */ /* 0x000fea0003800000 */
.L_x_94:
        /* <DEDUP_REMOVED lines=12> */
.L_x_97:
[----:B------:R-:W-:Y:S05]  /*7180*/  BSYNC B1 ;  /* 0x0000000000017941 */ /* 0x000fea0003800000 */
.L_x_96:
        /* <DEDUP_REMOVED lines=12> */
.L_x_99:
[----:B------:R-:W-:Y:S05]  /*7250*/  BSYNC B1 ;  /* 0x0000000000017941 */ /* 0x000fea0003800000 */
.L_x_98:
        /* <DEDUP_REMOVED lines=12> */
.L_x_101:
[----:B------:R-:W-:Y:S05]  /*7320*/  BSYNC B1 ;  /* 0x0000000000017941 */ /* 0x000fea0003800000 */
.L_x_100:
        /* <DEDUP_REMOVED lines=12> */
.L_x_103:
[----:B------:R-:W-:Y:S05]  /*73f0*/  BSYNC B1 ;  /* 0x0000000000017941 */ /* 0x000fea0003800000 */
.L_x_102:
        /* <DEDUP_REMOVED lines=12> */
.L_x_105:
[----:B------:R-:W-:Y:S05]  /*74c0*/  BSYNC B1 ;  /* 0x0000000000017941 */ /* 0x000fea0003800000 */
.L_x_104:
        /* <DEDUP_REMOVED lines=12> */
.L_x_107:
[----:B------:R-:W-:Y:S05]  /*7590*/  BSYNC B1 ;  /* 0x0000000000017941 */ /* 0x000fea0003800000 */
.L_x_106:
        /* <DEDUP_REMOVED lines=12> */
.L_x_109:
[----:B------:R-:W-:Y:S05]  /*7660*/  BSYNC B1 ;  /* 0x0000000000017941 */ /* 0x000fea0003800000 */
.L_x_108:
        /* <DEDUP_REMOVED lines=12> */
.L_x_111:
[----:B------:R-:W-:Y:S05]  /*7730*/  BSYNC B1 ;  /* 0x0000000000017941 */ /* 0x000fea0003800000 */
.L_x_110:
        /* <DEDUP_REMOVED lines=12> */
.L_x_113:
[----:B------:R-:W-:Y:S05]  /*7800*/  BSYNC B1 ;  /* 0x0000000000017941 */ /* 0x000fea0003800000 */
.L_x_112:
        /* <DEDUP_REMOVED lines=12> */
.L_x_115:
[----:B------:R-:W-:Y:S05]  /*78d0*/  BSYNC B1 ;  /* 0x0000000000017941 */ /* 0x000fea0003800000 */
.L_x_114:
        /* <DEDUP_REMOVED lines=12> */
.L_x_117:
[----:B------:R-:W-:Y:S05]  /*79a0*/  BSYNC B1 ;  /* 0x0000000000017941 */ /* 0x000fea0003800000 */
.L_x_116:
        /* <DEDUP_REMOVED lines=12> */
.L_x_119:
[----:B------:R-:W-:Y:S05]  /*7a70*/  BSYNC B1 ;  /* 0x0000000000017941 */ /* 0x000fea0003800000 */
.L_x_118:
        /* <DEDUP_REMOVED lines=12> */
.L_x_121:
[----:B------:R-:W-:Y:S05]  /*7b40*/  BSYNC B1 ;  /* 0x0000000000017941 */ /* 0x000fea0003800000 */
.L_x_120:
        /* <DEDUP_REMOVED lines=12> */
.L_x_123:
[----:B------:R-:W-:Y:S05]  /*7c10*/  BSYNC B1 ;  /* 0x0000000000017941 */ /* 0x000fea0003800000 */
.L_x_122:
        /* <DEDUP_REMOVED lines=12> */
.L_x_125:
[----:B------:R-:W-:Y:S05]  /*7ce0*/  BSYNC B1 ;  /* 0x0000000000017941 */ /* 0x000fea0003800000 */
.L_x_124:
        /* <DEDUP_REMOVED lines=12> */
.L_x_127:
[----:B------:R-:W-:Y:S05]  /*7db0*/  BSYNC B1 ;  /* 0x0000000000017941 */ /* 0x000fea0003800000 */
.L_x_126:
        /* <DEDUP_REMOVED lines=12> */
.L_x_129:
[----:B------:R-:W-:Y:S05]  /*7e80*/  BSYNC B1 ;  /* 0x0000000000017941 */ /* 0x000fea0003800000 */
.L_x_128:
        /* <DEDUP_REMOVED lines=12> */
.L_x_131:
[----:B------:R-:W-:Y:S05]  /*7f50*/  BSYNC B1 ;  /* 0x0000000000017941 */ /* 0x000fea0003800000 */
.L_x_130:
        /* <DEDUP_REMOVED lines=12> */
.L_x_133:
[----:B------:R-:W-:Y:S05]  /*8020*/  BSYNC B1 ;  /* 0x0000000000017941 */ /* 0x000fea0003800000 */
.L_x_132:
        /* <DEDUP_REMOVED lines=12> */
.L_x_135:
[----:B------:R-:W-:Y:S05]  /*80f0*/  BSYNC B1 ;  /* 0x0000000000017941 */ /* 0x000fea0003800000 */
.L_x_134:
        /* <DEDUP_REMOVED lines=12> */
.L_x_137:
[----:B------:R-:W-:Y:S05]  /*81c0*/  BSYNC B1 ;  /* 0x0000000000017941 */ /* 0x000fea0003800000 */
.L_x_136:
        /* <DEDUP_REMOVED lines=12> */
.L_x_139:
[----:B------:R-:W-:Y:S05]  /*8290*/  BSYNC B1 ;  /* 0x0000000000017941 */ /* 0x000fea0003800000 */
.L_x_138:
        /* <DEDUP_REMOVED lines=12> */
.L_x_141:
[----:B------:R-:W-:Y:S05]  /*8360*/  BSYNC B1 ;  /* 0x0000000000017941 */ /* 0x000fea0003800000 */
.L_x_140:
        /* <DEDUP_REMOVED lines=12> */
.L_x_143:
[----:B------:R-:W-:Y:S05]  /*8430*/  BSYNC B1 ;  /* 0x0000000000017941 */ /* 0x000fea0003800000 */
.L_x_142:
        /* <DEDUP_REMOVED lines=12> */
.L_x_145:
[----:B------:R-:W-:Y:S05]  /*8500*/  BSYNC B1 ;  /* 0x0000000000017941 */ /* 0x000fea0003800000 */
.L_x_144:
        /* <DEDUP_REMOVED lines=12> */
.L_x_147:
[----:B------:R-:W-:Y:S05]  /*85d0*/  BSYNC B1 ;  /* 0x0000000000017941 */ /* 0x000fea0003800000 */
.L_x_146:
        /* <DEDUP_REMOVED lines=12> */
.L_x_149:
[----:B------:R-:W-:Y:S05]  /*86a0*/  BSYNC B1 ;  /* 0x0000000000017941 */ /* 0x000fea0003800000 */
.L_x_148:
        /* <DEDUP_REMOVED lines=12> */
.L_x_151:
[----:B------:R-:W-:Y:S05]  /*8770*/  BSYNC B1 ;  /* 0x0000000000017941 */ /* 0x000fea0003800000 */
.L_x_150:
        /* <DEDUP_REMOVED lines=12> */
.L_x_153:
[----:B------:R-:W-:Y:S05]  /*8840*/  BSYNC B1 ;  /* 0x0000000000017941 */ /* 0x000fea0003800000 */
.L_x_152:
        /* <DEDUP_REMOVED lines=12> */
.L_x_155:
[----:B------:R-:W-:Y:S05]  /*8910*/  BSYNC B1 ;  /* 0x0000000000017941 */ /* 0x000fea0003800000 */
.L_x_154:
        /* <DEDUP_REMOVED lines=12> */
.L_x_157:
[----:B------:R-:W-:Y:S05]  /*89e0*/  BSYNC B1 ;  /* 0x0000000000017941 */ /* 0x000fea0003800000 */
.L_x_156:
        /* <DEDUP_REMOVED lines=12> */
.L_x_159:
[----:B------:R-:W-:Y:S05]  /*8ab0*/  BSYNC B1 ;  /* 0x0000000000017941 */ /* 0x000fea0003800000 */
.L_x_158:
        /* <DEDUP_REMOVED lines=12> */
.L_x_161:
[----:B------:R-:W-:Y:S05]  /*8b80*/  BSYNC B1 ;  /* 0x0000000000017941 */ /* 0x000fea0003800000 */
.L_x_160:
        /* <DEDUP_REMOVED lines=12> */
.L_x_163:
[----:B------:R-:W-:Y:S05]  /*8c50*/  BSYNC B1 ;  /* 0x0000000000017941 */ /* 0x000fea0003800000 */
.L_x_162:
        /* <DEDUP_REMOVED lines=12> */
.L_x_165:
[----:B------:R-:W-:Y:S05]  /*8d20*/  BSYNC B1 ;  /* 0x0000000000017941 */ /* 0x000fea0003800000 */
.L_x_164:
        /* <DEDUP_REMOVED lines=12> */
.L_x_167:
[----:B------:R-:W-:Y:S05]  /*8df0*/  BSYNC B1 ;  /* 0x0000000000017941 */ /* 0x000fea0003800000 */
.L_x_166:
        /* <DEDUP_REMOVED lines=12> */
.L_x_169:
[----:B------:R-:W-:Y:S05]  /*8ec0*/  BSYNC B1 ;  /* 0x0000000000017941 */ /* 0x000fea0003800000 */
.L_x_168:
        /* <DEDUP_REMOVED lines=12> */
.L_x_171:
[----:B------:R-:W-:Y:S05]  /*8f90*/  BSYNC B1 ;  /* 0x0000000000017941 */ /* 0x000fea0003800000 */
.L_x_170:
        /* <DEDUP_REMOVED lines=12> */
.L_x_173:
[----:B------:R-:W-:Y:S05]  /*9060*/  BSYNC B1 ;  /* 0x0000000000017941 */ /* 0x000fea0003800000 */
.L_x_172:
        /* <DEDUP_REMOVED lines=12> */
.L_x_175:
[----:B------:R-:W-:Y:S05]  /*9130*/  BSYNC B1 ;  /* 0x0000000000017941 */ /* 0x000fea0003800000 */
.L_x_174:
        /* <DEDUP_REMOVED lines=12> */
.L_x_177:
[----:B------:R-:W-:Y:S05]  /*9200*/  BSYNC B1 ;  /* 0x0000000000017941 */ /* 0x000fea0003800000 */
.L_x_176:
        /* <DEDUP_REMOVED lines=12> */
.L_x_179:
[----:B------:R-:W-:Y:S05]  /*92d0*/  BSYNC B1 ;  /* 0x0000000000017941 */ /* 0x000fea0003800000 */
.L_x_178:
        /* <DEDUP_REMOVED lines=12> */
.L_x_181:
[----:B------:R-:W-:Y:S05]  /*93a0*/  BSYNC B1 ;  /* 0x0000000000017941 */ /* 0x000fea0003800000 */
.L_x_180:
        /* <DEDUP_REMOVED lines=12> */
.L_x_183:
[----:B------:R-:W-:Y:S05]  /*9470*/  BSYNC B1 ;  /* 0x0000000000017941 */ /* 0x000fea0003800000 */
.L_x_182:
        /* <DEDUP_REMOVED lines=12> */
.L_x_185:
[----:B------:R-:W-:Y:S05]  /*9540*/  BSYNC B1 ;  /* 0x0000000000017941 */ /* 0x000fea0003800000 */
.L_x_184:
        /* <DEDUP_REMOVED lines=12> */
.L_x_187:
[----:B------:R-:W-:Y:S05]  /*9610*/  BSYNC B1 ;  /* 0x0000000000017941 */ /* 0x000fea0003800000 */
.L_x_186:
        /* <DEDUP_REMOVED lines=12> */
.L_x_189:
[----:B------:R-:W-:Y:S05]  /*96e0*/  BSYNC B1 ;  /* 0x0000000000017941 */ /* 0x000fea0003800000 */
.L_x_188:
        /* <DEDUP_REMOVED lines=12> */
.L_x_191:
[----:B------:R-:W-:Y:S05]  /*97b0*/  BSYNC B1 ;  /* 0x0000000000017941 */ /* 0x000fea0003800000 */
.L_x_190:
[----:B-----5:R-:W-:Y:S01]  /*97c0*/  LOP3.LUT R32, R32, 0xff, RZ, 0xc0, !PT ;  /* 0x000000ff20207812 */ /* 0x020fe200078ec0ff */
[----:B------:R-:W-:Y:S01]  /*97d0*/  BSSY B1, `(.L_x_192) ;  /* 0x000000b000017945 */ /* 0x000fe20003800000 */
[----:B------:R-:W-:Y:S02]  /*97e0*/  ISETP.LT.OR P4, PT, R35, 0x99, !P0 ;  /* 0x000000992300780c */ /* 0x000fe40004781670 */
[----:B------:R-:W-:-:S05]  /*97f0*/  F2FP.F16.E4M3.UNPACK_B R32, R32 ;  /* 0x00000020ff20723e */ /* 0x000fca00020006ff */
[----:B------:R-:W-:-:S05]  /*9800*/  HADD2.F32 R32, -RZ, R32.H0_H0 ;  /* 0x20000020ff207230 */ /* 0x000fca0000004100 */
[----:B------:R-:W-:-:S04]  /*9810*/  FMUL R32, R32, UR21 ;  /* 0x0000001520207c20 */ /* 0x000fc80008400000 */
[----:B------:R-:W-:Y:S01]  /*9820*/  FFMA R32, R23, UR20, R32 ;  /* 0x0000001417207c23 */ /* 0x000fe20008000020 */
[----:B------:R-:W-:-:S04]  /*9830*/  PRMT R23, RZ, 0x7610, R23 ;  /* 0x00007610ff177816 */ /* 0x000fc80000000017 */
[----:B--2---:R-:W-:-:S05]  /*9840*/  F2FP.SATFINITE.E4M3.F32.PACK_AB_MERGE_C R33, RZ, R32, RZ ;  /* 0x00000020ff21723e */ /* 0x004fca00048070ff */
[----:B------:R2:W-:Y:S01]  /*9850*/  @!P3 STG.E.U8 desc[UR18][R26.64+0x91], R33 ;  /* 0x000091211a00b986 */ /* 0x0005e2000c101112 */
[----:B------:R-:W-:Y:S05]  /*9860*/  @P4 BRA `(.L_x_193) ;  /* 0x0000000000044947 */ /* 0x000fea0003800000 */
[----:B------:R0:W5:Y:S02]  /*9870*/  LDG.E.U8 R23, desc[UR18][R28.64+0x98] ;  /* 0x000098121c177981 */ /* 0x000164000c1e1100 */
.L_x_193:
[----:B------:R-:W-:Y:S05]  /*9880*/  BSYNC B1 ;  /* 0x0000000000017941 */ /* 0x000fea0003800000 */
.L_x_192:
        /* <DEDUP_REMOVED lines=8> */
[----:B------:R-:W-:-:S05]  /*9910*/  F2FP.SATFINITE.E4M3.F32.PACK_AB_MERGE_C R23, RZ, R23, RZ ;  /* 0x00000017ff17723e */ /* 0x000fca00048070ff */
[----:B------:R0:W-:Y:S01]  /*9920*/  @!P4 STG.E.U8 desc[UR18][R24.64+0x98], R23 ;  /* 0x000098171800c986 */ /* 0x0001e2000c101112 */
[----:B------:R-:W-:Y:S05]  /*9930*/  @P3 BRA `(.L_x_195) ;  /* 0x0000000000043947 */ /* 0x000fea0003800000 */
[----:B------:R0:W5:Y:S02]  /*9940*/  LDG.E.U8 R22, desc[UR18][R28.64+0x99] ;  /* 0x000099121c167981 */ /* 0x000164000c1e1100 */
.L_x_195:
[----:B------:R-:W-:Y:S05]  /*9950*/  BSYNC B1 ;  /* 0x0000000000017941 */ /* 0x000fea0003800000 */
.L_x_194:
        /* <DEDUP_REMOVED lines=8> */
[----:B0-----:R-:W-:-:S05]  /*99e0*/  F2FP.SATFINITE.E4M3.F32.PACK_AB_MERGE_C R23, RZ, R22, RZ ;  /* 0x00000016ff17723e */ /* 0x001fca00048070ff */
[----:B------:R0:W-:Y:S01]  /*99f0*/  @!P3 STG.E.U8 desc[UR18][R24.64+0x99], R23 ;  /* 0x000099171800b986 */ /* 0x0001e2000c101112 */
[----:B------:R-:W-:Y:S05]  /*9a00*/  @P4 BRA `(.L_x_197) ;  /* 0x0000000000044947 */ /* 0x000fea0003800000 */
[----:B------:R0:W5:Y:S02]  /*9a10*/  LDG.E.U8 R21, desc[UR18][R30.64+0x98] ;  /* 0x000098121e157981 */ /* 0x000164000c1e1100 */
.L_x_197:
[----:B------:R-:W-:Y:S05]  /*9a20*/  BSYNC B1 ;  /* 0x0000000000017941 */ /* 0x000fea0003800000 */
.L_x_196:
        /* <DEDUP_REMOVED lines=12> */
.L_x_199:
[----:B------:R-:W-:Y:S05]  /*9af0*/  BSYNC B1 ;  /* 0x0000000000017941 */ /* 0x000fea0003800000 */
.L_x_198:
        /* <DEDUP_REMOVED lines=12> */
.L_x_201:
[----:B------:R-:W-:Y:S05]  /*9bc0*/  BSYNC B1 ;  /* 0x0000000000017941 */ /* 0x000fea0003800000 */
.L_x_200:
        /* <DEDUP_REMOVED lines=12> */
.L_x_203:
[----:B------:R-:W-:Y:S05]  /*9c90*/  BSYNC B1 ;  /* 0x0000000000017941 */ /* 0x000fea0003800000 */
.L_x_202:
        /* <DEDUP_REMOVED lines=12> */
.L_x_205:
[----:B------:R-:W-:Y:S05]  /*9d60*/  BSYNC B1 ;  /* 0x0000000000017941 */ /* 0x000fea0003800000 */
.L_x_204:
        /* <DEDUP_REMOVED lines=12> */
.L_x_207:
[----:B------:R-:W-:Y:S05]  /*9e30*/  BSYNC B1 ;  /* 0x0000000000017941 */ /* 0x000fea0003800000 */
.L_x_206:
        /* <DEDUP_REMOVED lines=12> */
.L_x_209:
[----:B------:R-:W-:Y:S05]  /*9f00*/  BSYNC B1 ;  /* 0x0000000000017941 */ /* 0x000fea0003800000 */
.L_x_208:
        /* <DEDUP_REMOVED lines=12> */
.L_x_211:
[----:B------:R-:W-:Y:S05]  /*9fd0*/  BSYNC B1 ;  /* 0x0000000000017941 */ /* 0x000fea0003800000 */
.L_x_210:
        /* <DEDUP_REMOVED lines=12> */
.L_x_213:
[----:B------:R-:W-:Y:S05]  /*a0a0*/  BSYNC B1 ;  /* 0x0000000000017941 */ /* 0x000fea0003800000 */
.L_x_212:
        /* <DEDUP_REMOVED lines=12> */
.L_x_215:
[----:B------:R-:W-:Y:S05]  /*a170*/  BSYNC B1 ;  /* 0x0000000000017941 */ /* 0x000fea0003800000 */
.L_x_214:
        /* <DEDUP_REMOVED lines=12> */
.L_x_217:
[----:B------:R-:W-:Y:S05]  /*a240*/  BSYNC B1 ;  /* 0x0000000000017941 */ /* 0x000fea0003800000 */
.L_x_216:
        /* <DEDUP_REMOVED lines=12> */
.L_x_219:
[----:B------:R-:W-:Y:S05]  /*a310*/  BSYNC B1 ;  /* 0x0000000000017941 */ /* 0x000fea0003800000 */
.L_x_218:
        /* <DEDUP_REMOVED lines=12> */
.L_x_221:
[----:B------:R-:W-:Y:S05]  /*a3e0*/  BSYNC B1 ;  /* 0x0000000000017941 */ /* 0x000fea0003800000 */
.L_x_220:
        /* <DEDUP_REMOVED lines=12> */
.L_x_223:
[----:B------:R-:W-:Y:S05]  /*a4b0*/  BSYNC B1 ;  /* 0x0000000000017941 */ /* 0x000fea0003800000 */
.L_x_222:
        /* <DEDUP_REMOVED lines=12> */
.L_x_225:
[----:B------:R-:W-:Y:S05]  /*a580*/  BSYNC B1 ;  /* 0x0000000000017941 */ /* 0x000fea0003800000 */
.L_x_224:
        /* <DEDUP_REMOVED lines=12> */
.L_x_227:
[----:B------:R-:W-:Y:S05]  /*a650*/  BSYNC B1 ;  /* 0x0000000000017941 */ /* 0x000fea0003800000 */
.L_x_226:
        /* <DEDUP_REMOVED lines=12> */
.L_x_229:
[----:B------:R-:W-:Y:S05]  /*a720*/  BSYNC B1 ;  /* 0x0000000000017941 */ /* 0x000fea0003800000 */
.L_x_228:
        /* <DEDUP_REMOVED lines=12> */
.L_x_231:
[----:B------:R-:W-:Y:S05]  /*a7f0*/  BSYNC B1 ;  /* 0x0000000000017941 */ /* 0x000fea0003800000 */
.L_x_230:
        /* <DEDUP_REMOVED lines=12> */
.L_x_233:
[----:B------:R-:W-:Y:S05]  /*a8c0*/  BSYNC B1 ;  /* 0x0000000000017941 */ /* 0x000fea0003800000 */
.L_x_232:
        /* <DEDUP_REMOVED lines=12> */
.L_x_235:
[----:B------:R-:W-:Y:S05]  /*a990*/  BSYNC B1 ;  /* 0x0000000000017941 */ /* 0x000fea0003800000 */
.L_x_234:
[----:B-----5:R-:W-:Y:S01]  /*a9a0*/  LOP3.LUT R2, R2, 0xff, RZ, 0xc0, !PT ;  /* 0x000000ff02027812 */ /* 0x020fe200078ec0ff */
[----:B------:R-:W-:Y:S01]  /*a9b0*/  BSSY B1, `(.L_x_236) ;  /* 0x000000b000017945 */ /* 0x000fe20003800000 */
[----:B------:R-:W-:Y:S02]  /*a9c0*/  ISETP.LT.OR P4, PT, R35, 0xc1, !P1 ;  /* 0x000000c12300780c */ /* 0x000fe40004f81670 */
[----:B------:R-:W-:-:S05]  /*a9d0*/  F2FP.F16.E4M3.UNPACK_B R2, R2 ;  /* 0x00000002ff02723e */ /* 0x000fca00020006ff */
[----:B------:R-:W-:-:S05]  /*a9e0*/  HADD2.F32 R2, -RZ, R2.H0_H0 ;  /* 0x20000002ff027230 */ /* 0x000fca0000004100 */
[----:B0-----:R-:W-:-:S04]  /*a9f0*/  FMUL R3, R2, UR21 ;  /* 0x0000001502037c20 */ /* 0x001fc80008400000 */
[----:B------:R-:W-:Y:S01]  /*aa00*/  FFMA R3, R0, UR20, R3 ;  /* 0x0000001400037c23 */ /* 0x000fe20008000003 */
[----:B------:R-:W-:-:S04]  /*aa10*/  PRMT R0, RZ, 0x7610, R0 ;  /* 0x00007610ff007816 */ /* 0x000fc80000000000 */
[----:B------:R-:W-:-:S05]  /*aa20*/  F2FP.SATFINITE.E4M3.F32.PACK_AB_MERGE_C R3, RZ, R3, RZ ;  /* 0x00000003ff03723e */ /* 0x000fca00048070ff */
[----:B------:R0:W-:Y:S01]  /*aa30*/  @!P3 STG.E.U8 desc[UR18][R24.64+0xc1], R3 ;  /* 0x0000c1031800b986 */ /* 0x0001e2000c101112 */
[----:B------:R-:W-:Y:S05]  /*aa40*/  @P4 BRA `(.L_x_237) ;  /* 0x0000000000044947 */ /* 0x000fea0003800000 */
[----:B------:R0:W5:Y:S02]  /*aa50*/  LDG.E.U8 R0, desc[UR18][R30.64+0xc0] ;  /* 0x0000c0121e007981 */ /* 0x000164000c1e1100 */
.L_x_237:
[----:B------:R-:W-:Y:S05]  /*aa60*/  BSYNC B1 ;  /* 0x0000000000017941 */ /* 0x000fea0003800000 */
.L_x_236:
[----:B------:R-:W2:Y:S01]  /*aa70*/  LDL.LU R2, [R1] ;  /* 0x0000000001027983 */ /* 0x000ea20000300800 */
[----:B-----5:R-:W-:Y:S01]  /*aa80*/  LOP3.LUT R0, R0, 0xff, RZ, 0xc0, !PT ;  /* 0x000000ff00007812 */ /* 0x020fe200078ec0ff */
[----:B------:R-:W-:Y:S01]  /*aa90*/  BSSY B1, `(.L_x_238) ;  /* 0x000000b000017945 */ /* 0x000fe20003800000 */
[----:B------:R-:W-:Y:S02]  /*aaa0*/  ISETP.LT.OR P3, PT, R35, 0xc2, !P1 ;  /* 0x000000c22300780c */ /* 0x000fe40004f61670 */
[----:B------:R-:W-:-:S05]  /*aab0*/  F2FP.F16.E4M3.UNPACK_B R0, R0 ;  /* 0x00000000ff00723e */ /* 0x000fca00020006ff */
[----:B------:R-:W-:-:S05]  /*aac0*/  HADD2.F32 R0, -RZ, R0.H0_H0 ;  /* 0x20000000ff007230 */ /* 0x000fca0000004100 */
[----:B------:R-:W-:-:S04]  /*aad0*/  FMUL R0, R0, UR21 ;  /* 0x0000001500007c20 */ /* 0x000fc80008400000 */
[----:B--2---:R-:W-:-:S05]  /*aae0*/  FFMA R0, R2, UR20, R0 ;  /* 0x0000001402007c23 */ /* 0x004fca0008000000 */
[----:B0-----:R-:W-:Y:S02]  /*aaf0*/  F2FP.SATFINITE.E4M3.F32.PACK_AB_MERGE_C R3, RZ, R0, RZ ;  /* 0x00000000ff03723e */ /* 0x001fe400048070ff */
[----:B------:R-:W-:-:S03]  /*ab00*/  PRMT R0, RZ, 0x7610, R0 ;  /* 0x00007610ff007816 */ /* 0x000fc60000000000 */
[----:B------:R0:W-:Y:S01]  /*ab10*/  @!P4 STG.E.U8 desc[UR18][R26.64+0xc0], R3 ;  /* 0x0000c0031a00c986 */ /* 0x0001e2000c101112 */
[----:B------:R-:W-:Y:S05]  /*ab20*/  @P3 BRA `(.L_x_239) ;  /* 0x0000000000043947 */ /* 0x000fea0003800000 */
[----:B------:R2:W5:Y:S02]  /*ab30*/  LDG.E.U8 R0, desc[UR18][R30.64+0xc1] ;  /* 0x0000c1121e007981 */ /* 0x000564000c1e1100 */
.L_x_239:
[----:B------:R-:W-:Y:S05]  /*ab40*/  BSYNC B1 ;  /* 0x0000000000017941 */ /* 0x000fea0003800000 */
.L_x_238:
[----:B------:R-:W3:Y:S01]  /*ab50*/  LDL.LU R2, [R1+0x4] ;  /* 0x0000040001027983 */ /* 0x000ee20000300800 */
[----:B-----5:R-:W-:Y:S01]  /*ab60*/  LOP3.LUT R0, R0, 0xff, RZ, 0xc0, !PT ;  /* 0x000000ff00007812 */ /* 0x020fe200078ec0ff */
[----:B------:R-:W-:Y:S01]  /*ab70*/  BSSY B1, `(.L_x_240) ;  /* 0x000000b000017945 */ /* 0x000fe20003800000 */
[----:B------:R-:W-:Y:S02]  /*ab80*/  ISETP.LT.OR P4, PT, R35, 0xc9, !P0 ;  /* 0x000000c92300780c */ /* 0x000fe40004781670 */
[----:B------:R-:W-:-:S05]  /*ab90*/  F2FP.F16.E4M3.UNPACK_B R0, R0 ;  /* 0x00000000ff00723e */ /* 0x000fca00020006ff */
[----:B------:R-:W-:-:S05]  /*aba0*/  HADD2.F32 R0, -RZ, R0.H0_H0 ;  /* 0x20000000ff007230 */ /* 0x000fca0000004100 */
[----:B------:R-:W-:-:S04]  /*abb0*/  FMUL R0, R0, UR21 ;  /* 0x0000001500007c20 */ /* 0x000fc80008400000 */
[----:B---3--:R-:W-:-:S05]  /*abc0*/  FFMA R0, R2, UR20, R0 ;  /* 0x0000001402007c23 */ /* 0x008fca0008000000 */
[----:B0-----:R-:W-:Y:S02]  /*abd0*/  F2FP.SATFINITE.E4M3.F32.PACK_AB_MERGE_C R3, RZ, R0, RZ ;  /* 0x00000000ff03723e */ /* 0x001fe400048070ff */
[----:B------:R-:W-:-:S03]  /*abe0*/  PRMT R0, RZ, 0x7610, R0 ;  /* 0x00007610ff007816 */ /* 0x000fc60000000000 */
[----:B------:R0:W-:Y:S01]  /*abf0*/  @!P3 STG.E.U8 desc[UR18][R26.64+0xc1], R3 ;  /* 0x0000c1031a00b986 */ /* 0x0001e2000c101112 */
[----:B------:R-:W-:Y:S05]  /*ac00*/  @P4 BRA `(.L_x_241) ;  /* 0x0000000000044947 */ /* 0x000fea0003800000 */
[----:B------:R3:W5:Y:S02]  /*ac10*/  LDG.E.U8 R0, desc[UR18][R28.64+0xc8] ;  /* 0x0000c8121c007981 */ /* 0x000764000c1e1100 */
.L_x_241:
[----:B------:R-:W-:Y:S05]  /*ac20*/  BSYNC B1 ;  /* 0x0000000000017941 */ /* 0x000fea0003800000 */
.L_x_240:
[----:B------:R-:W2:Y:S01]  /*ac30*/  LDL.LU R2, [R1+0x8] ;  /* 0x0000080001027983 */ /* 0x000ea20000300800 */
        /* <DEDUP_REMOVED lines=12> */
.L_x_243:
[----:B------:R-:W-:Y:S05]  /*ad00*/  BSYNC B1 ;  /* 0x0000000000017941 */ /* 0x000fea0003800000 */
.L_x_242:
        /* <DEDUP_REMOVED lines=13> */
.L_x_245:
[----:B------:R-:W-:Y:S05]  /*ade0*/  BSYNC B1 ;  /* 0x0000000000017941 */ /* 0x000fea0003800000 */
.L_x_244:
        /* <DEDUP_REMOVED lines=13> */
.L_x_247:
[----:B------:R-:W-:Y:S05]  /*aec0*/  BSYNC B1 ;  /* 0x0000000000017941 */ /* 0x000fea0003800000 */
.L_x_246:
        /* <DEDUP_REMOVED lines=13> */
.L_x_249:
[----:B------:R-:W-:Y:S05]  /*afa0*/  BSYNC B1 ;  /* 0x0000000000017941 */ /* 0x000fea0003800000 */
.L_x_248:
        /* <DEDUP_REMOVED lines=13> */
.L_x_251:
[----:B------:R-:W-:Y:S05]  /*b080*/  BSYNC B1 ;  /* 0x0000000000017941 */ /* 0x000fea0003800000 */
.L_x_250:
        /* <DEDUP_REMOVED lines=13> */
.L_x_253:
[----:B------:R-:W-:Y:S05]  /*b160*/  BSYNC B1 ;  /* 0x0000000000017941 */ /* 0x000fea0003800000 */
.L_x_252:
        /* <DEDUP_REMOVED lines=13> */
.L_x_255:
[----:B------:R-:W-:Y:S05]  /*b240*/  BSYNC B1 ;  /* 0x0000000000017941 */ /* 0x000fea0003800000 */
.L_x_254:
        /* <DEDUP_REMOVED lines=13> */
.L_x_257:
[----:B------:R-:W-:Y:S05]  /*b320*/  BSYNC B1 ;  /* 0x0000000000017941 */ /* 0x000fea0003800000 */
.L_x_256:
        /* <DEDUP_REMOVED lines=13> */
.L_x_259:
[----:B------:R-:W-:Y:S05]  /*b400*/  BSYNC B1 ;  /* 0x0000000000017941 */ /* 0x000fea0003800000 */
.L_x_258:
        /* <DEDUP_REMOVED lines=13> */
.L_x_261:
[----:B------:R-:W-:Y:S05]  /*b4e0*/  BSYNC B1 ;  /* 0x0000000000017941 */ /* 0x000fea0003800000 */
.L_x_260:
        /* <DEDUP_REMOVED lines=13> */
.L_x_263:
[----:B------:R-:W-:Y:S05]  /*b5c0*/  BSYNC B1 ;  /* 0x0000000000017941 */ /* 0x000fea0003800000 */
.L_x_262:
        /* <DEDUP_REMOVED lines=13> */
.L_x_265:
[----:B------:R-:W-:Y:S05]  /*b6a0*/  BSYNC B1 ;  /* 0x0000000000017941 */ /* 0x000fea0003800000 */
.L_x_264:
        /* <DEDUP_REMOVED lines=13> */
.L_x_267:
[----:B------:R-:W-:Y:S05]  /*b780*/  BSYNC B1 ;  /* 0x0000000000017941 */ /* 0x000fea0003800000 */
.L_x_266:
        /* <DEDUP_REMOVED lines=13> */
.L_x_269:
[----:B------:R-:W-:Y:S05]  /*b860*/  BSYNC B1 ;  /* 0x0000000000017941 */ /* 0x000fea0003800000 */
.L_x_268:
        /* <DEDUP_REMOVED lines=13> */
.L_x_271:
[----:B------:R-:W-:Y:S05]  /*b940*/  BSYNC B1 ;  /* 0x0000000000017941 */ /* 0x000fea0003800000 */
.L_x_270:
        /* <DEDUP_REMOVED lines=13> */
.L_x_273:
[----:B------:R-:W-:Y:S05]  /*ba20*/  BSYNC B1 ;  /* 0x0000000000017941 */ /* 0x000fea0003800000 */
.L_x_272:
        /* <DEDUP_REMOVED lines=13> */
.L_x_275:
[----:B------:R-:W-:Y:S05]  /*bb00*/  BSYNC B1 ;  /* 0x0000000000017941 */ /* 0x000fea0003800000 */
.L_x_274:
        /* <DEDUP_REMOVED lines=13> */
.L_x_277:
[----:B------:R-:W-:Y:S05]  /*bbe0*/  BSYNC B1 ;  /* 0x0000000000017941 */ /* 0x000fea0003800000 */
.L_x_276:
        /* <DEDUP_REMOVED lines=13> */
.L_x_279:
[----:B------:R-:W-:Y:S05]  /*bcc0*/  BSYNC B1 ;  /* 0x0000000000017941 */ /* 0x000fea0003800000 */
.L_x_278:
        /* <DEDUP_REMOVED lines=13> */
.L_x_281:
[----:B------:R-:W-:Y:S05]  /*bda0*/  BSYNC B1 ;  /* 0x0000000000017941 */ /* 0x000fea0003800000 */
.L_x_280:
        /* <DEDUP_REMOVED lines=13> */
.L_x_283:
[----:B------:R-:W-:Y:S05]  /*be80*/  BSYNC B1 ;  /* 0x0000000000017941 */ /* 0x000fea0003800000 */
.L_x_282:
        /* <DEDUP_REMOVED lines=13> */
.L_x_285:
[----:B------:R-:W-:Y:S05]  /*bf60*/  BSYNC B1 ;  /* 0x0000000000017941 */ /* 0x000fea0003800000 */
.L_x_284:
        /* <DEDUP_REMOVED lines=13> */
.L_x_287:
[----:B------:R-:W-:Y:S05]  /*c040*/  BSYNC B1 ;  /* 0x0000000000017941 */ /* 0x000fea0003800000 */
.L_x_286:
        /* <DEDUP_REMOVED lines=13> */
.L_x_289:
[----:B------:R-:W-:Y:S05]  /*c120*/  BSYNC B1 ;  /* 0x0000000000017941 */ /* 0x000fea0003800000 */
.L_x_288:
        /* <DEDUP_REMOVED lines=13> */
.L_x_291:
[----:B------:R-:W-:Y:S05]  /*c200*/  BSYNC B1 ;  /* 0x0000000000017941 */ /* 0x000fea0003800000 */
.L_x_290:
        /* <DEDUP_REMOVED lines=13> */
.L_x_293:
[----:B------:R-:W-:Y:S05]  /*c2e0*/  BSYNC B1 ;  /* 0x0000000000017941 */ /* 0x000fea0003800000 */
.L_x_292:
        /* <DEDUP_REMOVED lines=13> */
.L_x_295:
[----:B------:R-:W-:Y:S05]  /*c3c0*/  BSYNC B1 ;  /* 0x0000000000017941 */ /* 0x000fea0003800000 */
.L_x_294:
[----:B------:R-:W-:Y:S05]  /*c3d0*/  @P1 BRA `(.L_x_296) ;  /* 0x0000002000a41947 */ /* 0x000fea0003800000 */
[----:B------:R-:W2:Y:S01]  /*c3e0*/  LDL.LU R2, [R1+0x74] ;  /* 0x0000740001027983 */ /* 0x000ea20000300800 */
[----:B-----5:R-:W-:-:S04]  /*c3f0*/  LOP3.LUT R0, R0, 0xff, RZ, 0xc0, !PT ;  /* 0x000000ff00007812 */ /* 0x020fc800078ec0ff */
[----:B------:R-:W-:-:S05]  /*c400*/  F2FP.F16.E4M3.UNPACK_B R0, R0 ;  /* 0x00000000ff00723e */ /* 0x000fca00020006ff */
[----:B------:R-:W-:-:S05]  /*c410*/  HADD2.F32 R0, -RZ, R0.H0_H0 ;  /* 0x20000000ff007230 */ /* 0x000fca0000004100 */
[----:B------:R-:W-:-:S04]  /*c420*/  FMUL R0, R0, UR21 ;  /* 0x0000001500007c20 */ /* 0x000fc80008400000 */
[----:B--2---:R-:W-:-:S05]  /*c430*/  FFMA R0, R2, UR20, R0 ;  /* 0x0000001402007c23 */ /* 0x004fca0008000000 */
[----:B0-----:R-:W-:-:S05]  /*c440*/  F2FP.SATFINITE.E4M3.F32.PACK_AB_MERGE_C R3, RZ, R0, RZ ;  /* 0x00000000ff03723e */ /* 0x001fca00048070ff */
[----:B------:R0:W-:Y:S01]  /*c450*/  STG.E.U8 desc[UR18][R26.64+0xf9], R3 ;  /* 0x0000f9031a007986 */ /* 0x0001e2000c101112 */
[----:B------:R-:W-:Y:S05]  /*c460*/  BRA `(.L_x_296) ;  /* 0x0000002000807947 */ /* 0x000fea0003800000 */
.L_x_39:
[----:B------:R-:W-:Y:S01]  /*c470*/  ISETP.GE.AND P1, PT, R38, 0x1, PT ;  /* 0x000000012600780c */ /* 0x000fe20003f26270 */
[----:B------:R-:W-:Y:S01]  /*c480*/  FMUL R226, R226, UR20 ;  /* 0x00000014e2e27c20 */ /* 0x000fe20008400000 */
[----:B------:R-:W2:Y:S01]  /*c490*/  LDL.LU R227, [R1+0x10] ;  /* 0x0000100001e37983 */ /* 0x000ea20000300800 */
[----:B------:R-:W-:Y:S01]  /*c4a0*/  ISETP.GE.AND P0, PT, R38, 0x9, PT ;  /* 0x000000092600780c */ /* 0x000fe20003f06270 */
[----:B------:R-:W-:Y:S01]  /*c4b0*/  FMUL R225, R225, UR20 ;  /* 0x00000014e1e17c20 */ /* 0x000fe20008400000 */
[C---:B------:R-:W-:Y:S02]  /*c4c0*/  ISETP.LT.OR P4, PT, R35.reuse, 0x1, !P1 ;  /* 0x000000012300780c */ /* 0x040fe40004f81670 */
[C---:B------:R-:W-:Y:S02]  /*c4d0*/  ISETP.LT.OR P5, PT, R35.reuse, 0x2, !P1 ;  /* 0x000000022300780c */ /* 0x040fe40004fa1670 */
[----:B------:R-:W-:Y:S02]  /*c4e0*/  F2FP.SATFINITE.E4M3.F32.PACK_AB_MERGE_C R29, RZ, R226, RZ ;  /* 0x000000e2ff1d723e */ /* 0x000fe400048070ff */
[C---:B------:R-:W-:Y:S01]  /*c4f0*/  ISETP.LT.OR P3, PT, R35.reuse, 0x1, !P0 ;  /* 0x000000012300780c */ /* 0x040fe20004761670 */
[----:B------:R-:W-:Y:S01]  /*c500*/  FMUL R224, R224, UR20 ;  /* 0x00000014e0e07c20 */ /* 0x000fe20008400000 */
[----:B------:R-:W-:Y:S01]  /*c510*/  ISETP.LT.OR P6, PT, R35, 0xa, !P1 ;  /* 0x0000000a2300780c */ /* 0x000fe20004fc1670 */
[----:B------:R-:W-:Y:S01]  /*c520*/  FMUL R223, R223, UR20 ;  /* 0x00000014dfdf7c20 */ /* 0x000fe20008400000 */
[----:B------:R-:W-:Y:S01]  /*c530*/  F2FP.SATFINITE.E4M3.F32.PACK_AB_MERGE_C R225, RZ, R225, RZ ;  /* 0x000000e1ffe1723e */ /* 0x000fe200048070ff */
[----:B------:R-:W-:Y:S01]  /*c540*/  FMUL R221, R221, UR20 ;  /* 0x00000014dddd7c20 */ /* 0x000fe20008400000 */
[----:B------:R-:W-:Y:S01]  /*c550*/  FMUL R222, R222, UR20 ;  /* 0x00000014dede7c20 */ /* 0x000fe20008400000 */
[----:B------:R0:W-:Y:S01]  /*c560*/  @!P4 STG.E.U8 desc[UR18][R24.64], R29 ;  /* 0x0000001d1800c986 */ /* 0x0001e2000c101112 */
[----:B------:R-:W-:-:S02]  /*c570*/  ISETP.LT.OR P4, PT, R35, 0x2, !P0 ;  /* 0x000000022300780c */ /* 0x000fc40004781670 */
[----:B------:R-:W-:Y:S01]  /*c580*/  F2FP.SATFINITE.E4M3.F32.PACK_AB_MERGE_C R31, RZ, R224, RZ ;  /* 0x000000e0ff1f723e */ /* 0x000fe200048070ff */
[----:B------:R3:W-:Y:S01]  /*c590*/  @!P5 STG.E.U8 desc[UR18][R24.64+0x1], R225 ;  /* 0x000001e11800d986 */ /* 0x0007e2000c101112 */
[C---:B------:R-:W-:Y:S02]  /*c5a0*/  ISETP.LT.OR P5, PT, R35.reuse, 0x9, !P1 ;  /* 0x000000092300780c */ /* 0x040fe40004fa1670 */
[----:B------:R-:W-:Y:S01]  /*c5b0*/  F2FP.SATFINITE.E4M3.F32.PACK_AB_MERGE_C R223, RZ, R223, RZ ;  /* 0x000000dfffdf723e */ /* 0x000fe200048070ff */
[----:B------:R-:W-:Y:S01]  /*c5c0*/  FMUL R220, R220, UR20 ;  /* 0x00000014dcdc7c20 */ /* 0x000fe20008400000 */
[----:B------:R-:W-:Y:S01]  /*c5d0*/  F2FP.SATFINITE.E4M3.F32.PACK_AB_MERGE_C R221, RZ, R221, RZ ;  /* 0x000000ddffdd723e */ /* 0x000fe200048070ff */
[----:B------:R-:W-:Y:S01]  /*c5e0*/  @!P3 STG.E.U8 desc[UR18][R26.64], R31 ;  /* 0x0000001f1a00b986 */ /* 0x000fe2000c101112 */
[----:B------:R-:W-:-:S03]  /*c5f0*/  ISETP.LT.OR P3, PT, R35, 0x9, !P0 ;  /* 0x000000092300780c */ /* 0x000fc60004761670 */
[----:B------:R-:W-:Y:S01]  /*c600*/  @!P4 STG.E.U8 desc[UR18][R26.64+0x1], R223 ;  /* 0x000001df1a00c986 */ /* 0x000fe2000c101112 */
[----:B------:R-:W-:-:S03]  /*c610*/  ISETP.LT.OR P4, PT, R35, 0xa, !P0 ;  /* 0x0000000a2300780c */ /* 0x000fc60004781670 */
[----:B------:R-:W-:Y:S01]  /*c620*/  @!P6 STG.E.U8 desc[UR18][R24.64+0x9], R221 ;  /* 0x000009dd1800e986 */ /* 0x000fe2000c101112 */
[----:B------:R-:W-:Y:S01]  /*c630*/  ISETP.LT.OR P6, PT, R35, 0x12, !P1 ;  /* 0x000000122300780c */ /* 0x000fe20004fc1670 */
[----:B------:R-:W-:Y:S01]  /*c640*/  FMUL R219, R219, UR20 ;  /* 0x00000014dbdb7c20 */ /* 0x000fe20008400000 */
[----:B0-----:R-:W-:Y:S01]  /*c650*/  F2FP.SATFINITE.E4M3.F32.PACK_AB_MERGE_C R29, RZ, R222, RZ ;  /* 0x000000deff1d723e */ /* 0x001fe200048070ff */
[----:B------:R-:W-:Y:S01]  /*c660*/  FMUL R217, R217, UR20 ;  /* 0x00000014d9d97c20 */ /* 0x000fe20008400000 */
[----:B------:R-:W4:Y:S01]  /*c670*/  LDL.LU R226, [R1+0xc] ;  /* 0x00000c0001e27983 */ /* 0x000f220000300800 */
[----:B------:R-:W-:Y:S02]  /*c680*/  F2FP.SATFINITE.E4M3.F32.PACK_AB_MERGE_C R33, RZ, R220, RZ ;  /* 0x000000dcff21723e */ /* 0x000fe400048070ff */
[----:B------:R-:W-:Y:S01]  /*c690*/  F2FP.SATFINITE.E4M3.F32.PACK_AB_MERGE_C R219, RZ, R219, RZ ;  /* 0x000000dbffdb723e */ /* 0x000fe200048070ff */
[----:B------:R0:W-:Y:S01]  /*c6a0*/  @!P5 STG.E.U8 desc[UR18][R24.64+0x8], R29 ;  /* 0x0000081d1800d986 */ /* 0x0001e2000c101112 */
[----:B------:R-:W-:-:S02]  /*c6b0*/  ISETP.LT.OR P5, PT, R35, 0x11, !P1 ;  /* 0x000000112300780c */ /* 0x000fc40004fa1670 */
[----:B------:R-:W-:Y:S01]  /*c6c0*/  F2FP.SATFINITE.E4M3.F32.PACK_AB_MERGE_C R217, RZ, R217, RZ ;  /* 0x000000d9ffd9723e */ /* 0x000fe200048070ff */
[----:B---3--:R-:W3:Y:S01]  /*c6d0*/  LDL.LU R225, [R1+0x8] ;  /* 0x0000080001e17983 */ /* 0x008ee20000300800 */
[----:B------:R-:W-:-:S03]  /*c6e0*/  FMUL R218, R218, UR20 ;  /* 0x00000014dada7c20 */ /* 0x000fc60008400000 */
[----:B------:R-:W4:Y:S04]  /*c6f0*/  LDL.LU R224, [R1+0x4] ;  /* 0x0000040001e07983 */ /* 0x000f280000300800 */
[----:B------:R-:W3:Y:S01]  /*c700*/  LDL.LU R222, [R1] ;  /* 0x0000000001de7983 */ /* 0x000ee20000300800 */
[----:B0-----:R-:W-:Y:S01]  /*c710*/  F2FP.SATFINITE.E4M3.F32.PACK_AB_MERGE_C R29, RZ, R218, RZ ;  /* 0x000000daff1d723e */ /* 0x001fe200048070ff */
[----:B------:R-:W-:Y:S01]  /*c720*/  FMUL R216, R216, UR20 ;  /* 0x00000014d8d87c20 */ /* 0x000fe20008400000 */
[----:B------:R-:W-:Y:S01]  /*c730*/  FMUL R215, R215, UR20 ;  /* 0x00000014d7d77c20 */ /* 0x000fe20008400000 */
[----:B------:R0:W-:Y:S01]  /*c740*/  @!P3 STG.E.U8 desc[UR18][R26.64+0x8], R33 ;  /* 0x000008211a00b986 */ /* 0x0001e2000c101112 */
[----:B------:R-:W-:Y:S01]  /*c750*/  ISETP.LT.OR P3, PT, R35, 0x11, !P0 ;  /* 0x000000112300780c */ /* 0x000fe20004761670 */
[----:B------:R-:W-:Y:S01]  /*c760*/  FMUL R213, R213, UR20 ;  /* 0x00000014d5d57c20 */ /* 0x000fe20008400000 */
[----:B------:R-:W-:Y:S01]  /*c770*/  F2FP.SATFINITE.E4M3.F32.PACK_AB_MERGE_C R31, RZ, R216, RZ ;  /* 0x000000d8ff1f723e */ /* 0x000fe200048070ff */
[----:B------:R-:W-:Y:S01]  /*c780*/  @!P4 STG.E.U8 desc[UR18][R26.64+0x9], R219 ;  /* 0x000009db1a00c986 */ /* 0x000fe2000c101112 */
[C---:B------:R-:W-:Y:S01]  /*c790*/  ISETP.LT.OR P4, PT, R35.reuse, 0x12, !P0 ;  /* 0x000000122300780c */ /* 0x040fe20004781670 */
[----:B------:R-:W-:Y:S01]  /*c7a0*/  FMUL R214, R214, UR20 ;  /* 0x00000014d6d67c20 */ /* 0x000fe20008400000 */
[----:B------:R-:W-:Y:S01]  /*c7b0*/  F2FP.SATFINITE.E4M3.F32.PACK_AB_MERGE_C R215, RZ, R215, RZ ;  /* 0x000000d7ffd7723e */ /* 0x000fe200048070ff */
[----:B------:R-:W-:Y:S01]  /*c7c0*/  @!P6 STG.E.U8 desc[UR18][R24.64+0x11], R217 ;  /* 0x000011d91800e986 */ /* 0x000fe2000c101112 */
[C---:B------:R-:W-:Y:S01]  /*c7d0*/  ISETP.LT.OR P6, PT, R35.reuse, 0x1a, !P1 ;  /* 0x0000001a2300780c */ /* 0x040fe20004fc1670 */
[----:B------:R-:W-:Y:S01]  /*c7e0*/  FMUL R212, R212, UR20 ;  /* 0x00000014d4d47c20 */ /* 0x000fe20008400000 */
[----:B------:R-:W-:Y:S01]  /*c7f0*/  F2FP.SATFINITE.E4M3.F32.PACK_AB_MERGE_C R213, RZ, R213, RZ ;  /* 0x000000d5ffd5723e */ /* 0x000fe200048070ff */
[----:B------:R1:W-:Y:S01]  /*c800*/  @!P5 STG.E.U8 desc[UR18][R24.64+0x10], R29 ;  /* 0x0000101d1800d986 */ /* 0x0003e2000c101112 */
[----:B------:R-:W-:Y:S01]  /*c810*/  ISETP.LT.OR P5, PT, R35, 0x19, !P1 ;  /* 0x000000192300780c */ /* 0x000fe20004fa1670 */
[----:B------:R-:W-:Y:S01]  /*c820*/  FMUL R211, R211, UR20 ;  /* 0x00000014d3d37c20 */ /* 0x000fe20008400000 */
[----:B------:R-:W-:Y:S01]  /*c830*/  FMUL R209, R209, UR20 ;  /* 0x00000014d1d17c20 */ /* 0x000fe20008400000 */
[----:B------:R1:W-:Y:S01]  /*c840*/  @!P3 STG.E.U8 desc[UR18][R26.64+0x10], R31 ;  /* 0x0000101f1a00b986 */ /* 0x0003e2000c101112 */
[C---:B------:R-:W-:Y:S01]  /*c850*/  ISETP.LT.OR P3, PT, R35.reuse, 0x19, !P0 ;  /* 0x000000192300780c */ /* 0x040fe20004761670 */
[----:B------:R-:W-:Y:S01]  /*c860*/  FMUL R210, R210, UR20 ;  /* 0x00000014d2d27c20 */ /* 0x000fe20008400000 */
[----:B0-----:R-:W-:Y:S01]  /*c870*/  F2FP.SATFINITE.E4M3.F32.PACK_AB_MERGE_C R33, RZ, R212, RZ ;  /* 0x000000d4ff21723e */ /* 0x001fe200048070ff */
[----:B------:R-:W-:Y:S01]  /*c880*/  @!P4 STG.E.U8 desc[UR18][R26.64+0x11], R215 ;  /* 0x000011d71a00c986 */ /* 0x000fe2000c101112 */
[C---:B------:R-:W-:Y:S01]  /*c890*/  ISETP.LT.OR P4, PT, R35.reuse, 0x1a, !P0 ;  /* 0x0000001a2300780c */ /* 0x040fe20004781670 */
[----:B------:R-:W-:Y:S01]  /*c8a0*/  FMUL R208, R208, UR20 ;  /* 0x00000014d0d07c20 */ /* 0x000fe20008400000 */
[----:B------:R-:W-:Y:S01]  /*c8b0*/  F2FP.SATFINITE.E4M3.F32.PACK_AB_MERGE_C R211, RZ, R211, RZ ;  /* 0x000000d3ffd3723e */ /* 0x000fe200048070ff */
[----:B------:R-:W-:Y:S01]  /*c8c0*/  @!P6 STG.E.U8 desc[UR18][R24.64+0x19], R213 ;  /* 0x000019d51800e986 */ /* 0x000fe2000c101112 */
[----:B------:R-:W-:Y:S01]  /*c8d0*/  ISETP.LT.OR P6, PT, R35, 0x22, !P1 ;  /* 0x000000222300780c */ /* 0x000fe20004fc1670 */
[----:B------:R-:W-:Y:S01]  /*c8e0*/  FMUL R207, R207, UR20 ;  /* 0x00000014cfcf7c20 */ /* 0x000fe20008400000 */
[----:B-1----:R-:W-:Y:S01]  /*c8f0*/  F2FP.SATFINITE.E4M3.F32.PACK_AB_MERGE_C R29, RZ, R214, RZ ;  /* 0x000000d6ff1d723e */ /* 0x002fe200048070ff */
[----:B------:R-:W-:Y:S01]  /*c900*/  FMUL R205, R205, UR20 ;  /* 0x00000014cdcd7c20 */ /* 0x000fe20008400000 */
[----:B------:R-:W-:Y:S01]  /*c910*/  F2FP.SATFINITE.E4M3.F32.PACK_AB_MERGE_C R209, RZ, R209, RZ ;  /* 0x000000d1ffd1723e */ /* 0x000fe200048070ff */
[----:B------:R-:W-:Y:S01]  /*c920*/  FMUL R206, R206, UR20 ;  /* 0x00000014cece7c20 */ /* 0x000fe20008400000 */
[----:B------:R-:W-:Y:S01]  /*c930*/  F2FP.SATFINITE.E4M3.F32.PACK_AB_MERGE_C R31, RZ, R208, RZ ;  /* 0x000000d0ff1f723e */ /* 0x000fe200048070ff */
[----:B------:R0:W-:Y:S01]  /*c940*/  @!P5 STG.E.U8 desc[UR18][R24.64+0x18], R29 ;  /* 0x0000181d1800d986 */ /* 0x0001e2000c101112 */
[C---:B------:R-:W-:Y:S01]  /*c950*/  ISETP.LT.OR P5, PT, R35.reuse, 0x21, !P1 ;  /* 0x000000212300780c */ /* 0x040fe20004fa1670 */
[----:B------:R-:W-:Y:S01]  /*c960*/  FMUL R204, R204, UR20 ;  /* 0x00000014cccc7c20 */ /* 0x000fe20008400000 */
[----:B------:R-:W-:Y:S01]  /*c970*/  F2FP.SATFINITE.E4M3.F32.PACK_AB_MERGE_C R207, RZ, R207, RZ ;  /* 0x000000cfffcf723e */ /* 0x000fe200048070ff */
[----:B------:R1:W-:Y:S01]  /*c980*/  @!P3 STG.E.U8 desc[UR18][R26.64+0x18], R33 ;  /* 0x000018211a00b986 */ /* 0x0003e2000c101112 */
[----:B------:R-:W-:Y:S01]  /*c990*/  ISETP.LT.OR P3, PT, R35, 0x21, !P0 ;  /* 0x000000212300780c */ /* 0x000fe20004761670 */
[----:B------:R-:W-:Y:S01]  /*c9a0*/  FMUL R203, R203, UR20 ;  /* 0x00000014cbcb7c20 */ /* 0x000fe20008400000 */
[----:B------:R-:W-:Y:S01]  /*c9b0*/  F2FP.SATFINITE.E4M3.F32.PACK_AB_MERGE_C R205, RZ, R205, RZ ;  /* 0x000000cdffcd723e */ /* 0x000fe200048070ff */
[----:B------:R-:W-:Y:S01]  /*c9c0*/  @!P4 STG.E.U8 desc[UR18][R26.64+0x19], R211 ;  /* 0x000019d31a00c986 */ /* 0x000fe2000c101112 */
[----:B------:R-:W-:Y:S01]  /*c9d0*/  ISETP.LT.OR P4, PT, R35, 0x22, !P0 ;  /* 0x000000222300780c */ /* 0x000fe20004781670 */
[----:B------:R-:W-:Y:S01]  /*c9e0*/  FMUL R201, R201, UR20 ;  /* 0x00000014c9c97c20 */ /* 0x000fe20008400000 */
[----:B------:R-:W-:Y:S01]  /*c9f0*/  F2FP.SATFINITE.E4M3.F32.PACK_AB_MERGE_C R203, RZ, R203, RZ ;  /* 0x000000cbffcb723e */ /* 0x000fe200048070ff */
[----:B------:R-:W-:Y:S01]  /*ca00*/  @!P6 STG.E.U8 desc[UR18][R24.64+0x21], R209 ;  /* 0x000021d11800e986 */ /* 0x000fe2000c101112 */
[----:B------:R-:W-:Y:S01]  /*ca10*/  ISETP.LT.OR P6, PT, R35, 0x2a, !P1 ;  /* 0x0000002a2300780c */ /* 0x000fe20004fc1670 */
[----:B------:R-:W-:Y:S01]  /*ca20*/  FMUL R202, R202, UR20 ;  /* 0x00000014caca7c20 */ /* 0x000fe20008400000 */
[----:B0-----:R-:W-:Y:S01]  /*ca30*/  F2FP.SATFINITE.E4M3.F32.PACK_AB_MERGE_C R29, RZ, R210, RZ ;  /* 0x000000d2ff1d723e */ /* 0x001fe200048070ff */
[----:B------:R-:W-:Y:S01]  /*ca40*/  FMUL R200, R200, UR20 ;  /* 0x00000014c8c87c20 */ /* 0x000fe20008400000 */
[----:B-1----:R-:W-:Y:S01]  /*ca50*/  F2FP.SATFINITE.E4M3.F32.PACK_AB_MERGE_C R33, RZ, R204, RZ ;  /* 0x000000ccff21723e */ /* 0x002fe200048070ff */
[----:B------:R-:W-:Y:S01]  /*ca60*/  FMUL R199, R199, UR20 ;  /* 0x00000014c7c77c20 */ /* 0x000fe20008400000 */
[----:B------:R-:W-:Y:S01]  /*ca70*/  F2FP.SATFINITE.E4M3.F32.PACK_AB_MERGE_C R201, RZ, R201, RZ ;  /* 0x000000c9ffc9723e */ /* 0x000fe200048070ff */
[----:B------:R0:W-:Y:S01]  /*ca80*/  @!P5 STG.E.U8 desc[UR18][R24.64+0x20], R29 ;  /* 0x0000201d1800d986 */ /* 0x0001e2000c101112 */
[----:B------:R-:W-:Y:S01]  /*ca90*/  ISETP.LT.OR P5, PT, R35, 0x29, !P1 ;  /* 0x000000292300780c */ /* 0x000fe20004fa1670 */
[----:B------:R-:W-:Y:S01]  /*caa0*/  FMUL R197, R197, UR20 ;  /* 0x00000014c5c57c20 */ /* 0x000fe20008400000 */
[----:B------:R-:W-:Y:S01]  /*cab0*/  F2FP.SATFINITE.E4M3.F32.PACK_AB_MERGE_C R199, RZ, R199, RZ ;  /* 0x000000c7ffc7723e */ /* 0x000fe200048070ff */
[----:B------:R1:W-:Y:S01]  /*cac0*/  @!P3 STG.E.U8 desc[UR18][R26.64+0x20], R31 ;  /* 0x0000201f1a00b986 */ /* 0x0003e2000c101112 */
[C---:B------:R-:W-:Y:S01]  /*cad0*/  ISETP.LT.OR P3, PT, R35.reuse, 0x29, !P0 ;  /* 0x000000292300780c */ /* 0x040fe20004761670 */
[----:B------:R-:W-:Y:S01]  /*cae0*/  FMUL R198, R198, UR20 ;  /* 0x00000014c6c67c20 */ /* 0x000fe20008400000 */
[----:B------:R-:W-:Y:S01]  /*caf0*/  F2FP.SATFINITE.E4M3.F32.PACK_AB_MERGE_C R197, RZ, R197, RZ ;  /* 0x000000c5ffc5723e */ /* 0x000fe200048070ff */
[----:B------:R-:W-:Y:S01]  /*cb00*/  @!P4 STG.E.U8 desc[UR18][R26.64+0x21], R207 ;  /* 0x000021cf1a00c986 */ /* 0x000fe2000c101112 */
[----:B------:R-:W-:Y:S01]  /*cb10*/  ISETP.LT.OR P4, PT, R35, 0x2a, !P0 ;  /* 0x0000002a2300780c */ /* 0x000fe20004781670 */
[----:B------:R-:W-:Y:S01]  /*cb20*/  FMUL R196, R196, UR20 ;  /* 0x00000014c4c47c20 */ /* 0x000fe20008400000 */
[----:B------:R-:W-:Y:S01]  /*cb30*/  FMUL R195, R195, UR20 ;  /* 0x00000014c3c37c20 */ /* 0x000fe20008400000 */
        /* <DEDUP_REMOVED lines=27> */
[----:B------:R-:W-:Y:S01]  /*ccf0*/  FMUL R186, R186, UR20 ;  /* 0x00000014baba7c20 */ /* 0x000fe20008400000 */
        /* <DEDUP_REMOVED lines=156> */
[----:B-----5:R-:W-:Y:S01]  /*d6c0*/  FMUL R0, R0, UR20 ;  /* 0x0000001400007c20 */ /* 0x020fe20008400000 */
[----:B-1----:R-:W-:Y:S01]  /*d6d0*/  F2FP.SATFINITE.E4M3.F32.PACK_AB_MERGE_C R33, RZ, R164, RZ ;  /* 0x000000a4ff21723e */ /* 0x002fe200048070ff */
        /* <DEDUP_REMOVED lines=9> */
[----:B------:R-:W-:Y:S01]  /*d770*/  FMUL R4, R4, UR20 ;  /* 0x0000001404047c20 */ /* 0x000fe20008400000 */
[----:B------:R-:W-:Y:S01]  /*d780*/  @!P4 STG.E.U8 desc[UR18][R26.64+0x71], R167 ;  /* 0x000071a71a00c986 */ /* 0x000fe2000c101112 */
[----:B------:R-:W-:-:S03]  /*d790*/  ISETP.LT.OR P4, PT, R35, 0x7a, !P0 ;  /* 0x0000007a2300780c */ /* 0x000fc60004781670 */
[----:B------:R-:W-:Y:S01]  /*d7a0*/  @!P6 STG.E.U8 desc[UR18][R24.64+0x79], R165 ;  /* 0x000079a51800e986 */ /* 0x000fe2000c101112 */
[----:B------:R-:W-:Y:S02]  /*d7b0*/  ISETP.LT.OR P6, PT, R35, 0x82, !P1 ;  /* 0x000000822300780c */ /* 0x000fe40004fc1670 */
[----:B0-----:R-:W-:Y:S01]  /*d7c0*/  F2FP.SATFINITE.E4M3.F32.PACK_AB_MERGE_C R29, RZ, R166, RZ ;  /* 0x000000a6ff1d723e */ /* 0x001fe200048070ff */
[----:B------:R-:W4:Y:S01]  /*d7d0*/  LDL.LU R220, [R1+0x14] ;  /* 0x0000140001dc7983 */ /* 0x000f220000300800 */
[----:B-1----:R-:W-:-:S03]  /*d7e0*/  F2FP.SATFINITE.E4M3.F32.PACK_AB_MERGE_C R31, RZ, R160, RZ ;  /* 0x000000a0ff1f723e */ /* 0x002fc600048070ff */
[----:B------:R0:W-:Y:S01]  /*d7f0*/  @!P5 STG.E.U8 desc[UR18][R24.64+0x78], R29 ;  /* 0x0000781d1800d986 */ /* 0x0001e2000c101112 */
[----:B------:R-:W-:-:S03]  /*d800*/  ISETP.LT.OR P5, PT, R35, 0x81, !P1 ;  /* 0x000000812300780c */ /* 0x000fc60004fa1670 */
[----:B------:R1:W-:Y:S01]  /*d810*/  @!P3 STG.E.U8 desc[UR18][R26.64+0x78], R33 ;  /* 0x000078211a00b986 */ /* 0x0003e2000c101112 */
[----:B------:R-:W-:-:S03]  /*d820*/  ISETP.LT.OR P3, PT, R35, 0x81, !P0 ;  /* 0x000000812300780c */ /* 0x000fc60004761670 */
        /* <DEDUP_REMOVED lines=26> */
[----:B0-----:R-:W-:Y:S02]  /*d9d0*/  F2FP.SATFINITE.E4M3.F32.PACK_AB_MERGE_C R29, RZ, R154, RZ ;  /* 0x0000009aff1d723e */ /* 0x001fe400048070ff */
[----:B-1----:R-:W-:-:S03]  /*d9e0*/  F2FP.SATFINITE.E4M3.F32.PACK_AB_MERGE_C R33, RZ, R20, RZ ;  /* 0x00000014ff21723e */ /* 0x002fc600048070ff */
[----:B------:R0:W-:Y:S01]  /*d9f0*/  @!P5 STG.E.U8 desc[UR18][R24.64+0x90], R29 ;  /* 0x0000901d1800d986 */ /* 0x0001e2000c101112 */
[----:B------:R-:W-:-:S03]  /*da00*/  ISETP.LT.OR P5, PT, R35, 0x99, !P1 ;  /* 0x000000992300780c */ /* 0x000fc60004fa1670 */
[----:B------:R-:W-:Y:S01]  /*da10*/  @!P3 STG.E.U8 desc[UR18][R26.64+0x90], R31 ;  /* 0x0000901f1a00b986 */ /* 0x000fe2000c101112 */
[----:B------:R-:W-:-:S03]  /*da20*/  ISETP.LT.OR P3, PT, R35, 0x99, !P0 ;  /* 0x000000992300780c */ /* 0x000fc60004761670 */
[----:B------:R1:W-:Y:S01]  /*da30*/  @!P4 STG.E.U8 desc[UR18][R26.64+0x91], R23 ;  /* 0x000091171a00c986 */ /* 0x0003e2000c101112 */
[----:B------:R-:W-:-:S03]  /*da40*/  ISETP.LT.OR P4, PT, R35, 0x9a, !P0 ;  /* 0x0000009a2300780c */ /* 0x000fc60004781670 */
[----:B------:R2:W-:Y:S01]  /*da50*/  @!P6 STG.E.U8 desc[UR18][R24.64+0x99], R21 ;  /* 0x000099151800e986 */ /* 0x0005e2000c101112 */
[----:B------:R-:W-:Y:S02]  /*da60*/  ISETP.LT.OR P6, PT, R35, 0xa2, !P1 ;  /* 0x000000a22300780c */ /* 0x000fe40004fc1670 */
[----:B0-----:R-:W-:-:S05]  /*da70*/  F2FP.SATFINITE.E4M3.F32.PACK_AB_MERGE_C R29, RZ, R22, RZ ;  /* 0x00000016ff1d723e */ /* 0x001fca00048070ff */
[----:B------:R-:W-:Y:S01]  /*da80*/  @!P5 STG.E.U8 desc[UR18][R24.64+0x98], R29 ;  /* 0x0000981d1800d986 */ /* 0x000fe2000c101112 */
[C---:B------:R-:W-:Y:S02]  /*da90*/  ISETP.LT.OR P5, PT, R35.reuse, 0xa1, !P1 ;  /* 0x000000a12300780c */ /* 0x040fe40004fa1670 */
[----:B-1----:R-:W-:Y:S01]  /*daa0*/  F2FP.SATFINITE.E4M3.F32.PACK_AB_MERGE_C R23, RZ, R18, RZ ;  /* 0x00000012ff17723e */ /* 0x002fe200048070ff */
[----:B------:R-:W-:Y:S01]  /*dab0*/  @!P3 STG.E.U8 desc[UR18][R26.64+0x98], R33 ;  /* 0x000098211a00b986 */ /* 0x000fe2000c101112 */
[C---:B------:R-:W-:Y:S02]  /*dac0*/  ISETP.LT.OR P3, PT, R35.reuse, 0xa1, !P0 ;  /* 0x000000a12300780c */ /* 0x040fe40004761670 */
[----:B--2---:R-:W-:Y:S01]  /*dad0*/  F2FP.SATFINITE.E4M3.F32.PACK_AB_MERGE_C R21, RZ, R16, RZ ;  /* 0x00000010ff15723e */ /* 0x004fe200048070ff */
[----:B------:R0:W-:Y:S01]  /*dae0*/  @!P4 STG.E.U8 desc[UR18][R26.64+0x99], R19 ;  /* 0x000099131a00c986 */ /* 0x0001e2000c101112 */
[----:B------:R-:W-:-:S03]  /*daf0*/  ISETP.LT.OR P4, PT, R35, 0xa2, !P0 ;  /* 0x000000a22300780c */ /* 0x000fc60004781670 */
[----:B------:R1:W-:Y:S01]  /*db00*/  @!P6 STG.E.U8 desc[UR18][R24.64+0xa1], R17 ;  /* 0x0000a1111800e986 */ /* 0x0003e2000c101112 */
[----:B------:R-:W-:-:S03]  /*db10*/  ISETP.LT.OR P6, PT, R35, 0xaa, !P1 ;  /* 0x000000aa2300780c */ /* 0x000fc60004fc1670 */
[----:B------:R-:W-:Y:S01]  /*db20*/  @!P5 STG.E.U8 desc[UR18][R24.64+0xa0], R23 ;  /* 0x0000a0171800d986 */ /* 0x000fe2000c101112 */
[----:B------:R-:W-:-:S03]  /*db30*/  ISETP.LT.OR P5, PT, R35, 0xa9, !P1 ;  /* 0x000000a92300780c */ /* 0x000fc60004fa1670 */
[----:B------:R-:W-:Y:S01]  /*db40*/  @!P3 STG.E.U8 desc[UR18][R26.64+0xa0], R21 ;  /* 0x0000a0151a00b986 */ /* 0x000fe2000c101112 */
[C---:B------:R-:W-:Y:S02]  /*db50*/  ISETP.LT.OR P3, PT, R35.reuse, 0xa9, !P0 ;  /* 0x000000a92300780c */ /* 0x040fe40004761670 */
[----:B0-----:R-:W-:Y:S01]  /*db60*/  F2FP.SATFINITE.E4M3.F32.PACK_AB_MERGE_C R19, RZ, R14, RZ ;  /* 0x0000000eff13723e */ /* 0x001fe200048070ff */
[----:B------:R0:W-:Y:S01]  /*db70*/  @!P4 STG.E.U8 desc[UR18][R26.64+0xa1], R15 ;  /* 0x0000a10f1a00c986 */ /* 0x0001e2000c101112 */
[C---:B------:R-:W-:Y:S02]  /*db80*/  ISETP.LT.OR P4, PT, R35.reuse, 0xaa, !P0 ;  /* 0x000000aa2300780c */ /* 0x040fe40004781670 */
[----:B-1----:R-:W-:Y:S01]  /*db90*/  F2FP.SATFINITE.E4M3.F32.PACK_AB_MERGE_C R17, RZ, R12, RZ ;  /* 0x0000000cff11723e */ /* 0x002fe200048070ff */
        /* <DEDUP_REMOVED lines=15> */
[----:B0-----:R-:W-:Y:S02]  /*dc90*/  F2FP.SATFINITE.E4M3.F32.PACK_AB_MERGE_C R11, RZ, R6, RZ ;  /* 0x00000006ff0b723e */ /* 0x001fe400048070ff */
[C---:B------:R-:W-:Y:S01]  /*dca0*/  ISETP.LT.OR P3, PT, R35.reuse, 0xb9, !P0 ;  /* 0x000000b92300780c */ /* 0x040fe20004761670 */
[----:B------:R0:W-:Y:S01]  /*dcb0*/  @!P4 STG.E.U8 desc[UR18][R26.64+0xb1], R7 ;  /* 0x0000b1071a00c986 */ /* 0x0001e2000c101112 */
[----:B-1----:R-:W-:Y:S02]  /*dcc0*/  F2FP.SATFINITE.E4M3.F32.PACK_AB_MERGE_C R9, RZ, R4, RZ ;  /* 0x00000004ff09723e */ /* 0x002fe400048070ff */
[----:B------:R-:W-:Y:S01]  /*dcd0*/  ISETP.LT.OR P4, PT, R35, 0xba, !P0 ;  /* 0x000000ba2300780c */ /* 0x000fe20004781670 */
[----:B------:R1:W-:Y:S04]  /*dce0*/  @!P6 STG.E.U8 desc[UR18][R24.64+0xb9], R5 ;  /* 0x0000b9051800e986 */ /* 0x0003e8000c101112 */
[----:B------:R2:W-:Y:S01]  /*dcf0*/  @!P5 STG.E.U8 desc[UR18][R24.64+0xb8], R11 ;  /* 0x0000b80b1800d986 */ /* 0x0005e2000c101112 */
[----:B------:R-:W-:Y:S01]  /*dd00*/  FMUL R4, R227, UR20 ;  /* 0x00000014e3047c20 */ /* 0x000fe20008400000 */
[----:B------:R-:W-:-:S02]  /*dd10*/  ISETP.LT.OR P5, PT, R35, 0xc1, !P1 ;  /* 0x000000c12300780c */ /* 0x000fc40004fa1670 */
[----:B0-----:R-:W-:Y:S02]  /*dd20*/  F2FP.SATFINITE.E4M3.F32.PACK_AB_MERGE_C R7, RZ, R3, RZ ;  /* 0x00000003ff07723e */ /* 0x001fe400048070ff */
[----:B-1----:R-:W-:Y:S01]  /*dd30*/  F2FP.SATFINITE.E4M3.F32.PACK_AB_MERGE_C R5, RZ, R0, RZ ;  /* 0x00000000ff05723e */ /* 0x002fe200048070ff */
[----:B---3--:R-:W-:Y:S01]  /*dd40*/  FMUL R0, R222, UR20 ;  /* 0x00000014de007c20 */ /* 0x008fe20008400000 */
[----:B------:R-:W-:Y:S01]  /*dd50*/  ISETP.LT.OR P6, PT, R35, 0xc2, !P1 ;  /* 0x000000c22300780c */ /* 0x000fe20004fc1670 */
[----:B------:R-:W3:Y:S01]  /*dd60*/  LDL.LU R222, [R1+0x20] ;  /* 0x0000200001de7983 */ /* 0x000ee20000300800 */
[----:B--2---:R-:W-:Y:S02]  /*dd70*/  F2FP.SATFINITE.E4M3.F32.PACK_AB_MERGE_C R11, RZ, R2, RZ ;  /* 0x00000002ff0b723e */ /* 0x004fe400048070ff */
[----:B------:R-:W-:Y:S01]  /*dd80*/  F2FP.SATFINITE.E4M3.F32.PACK_AB_MERGE_C R13, RZ, R0, RZ ;  /* 0x00000000ff0d723e */ /* 0x000fe200048070ff */
[----:B----4-:R-:W-:Y:S01]  /*dd90*/  FMUL R0, R224, UR20 ;  /* 0x00000014e0007c20 */ /* 0x010fe20008400000 */
[----:B------:R-:W-:Y:S01]  /*dda0*/  FMUL R2, R225, UR20 ;  /* 0x00000014e1027c20 */ /* 0x000fe20008400000 */
[----:B------:R-:W2:Y:S04]  /*ddb0*/  LDL.LU R224, [R1+0x24] ;  /* 0x0000240001e07983 */ /* 0x000ea80000300800 */
[----:B------:R-:W4:Y:S01]  /*ddc0*/  LDL.LU R225, [R1+0x28] ;  /* 0x0000280001e17983 */ /* 0x000f220000300800 */
[----:B------:R-:W-:-:S03]  /*ddd0*/  FMUL R3, R226, UR20 ;  /* 0x00000014e2037c20 */ /* 0x000fc60008400000 */
[----:B------:R-:W4:Y:S04]  /*dde0*/  LDL.LU R226, [R1+0x2c] ;  /* 0x00002c0001e27983 */ /* 0x000f280000300800 */
[----:B------:R-:W4:Y:S04]  /*ddf0*/  LDL.LU R227, [R1+0x30] ;  /* 0x0000300001e37983 */ /* 0x000f280000300800 */
[----:B------:R-:W-:Y:S01]  /*de00*/  @!P3 STG.E.U8 desc[UR18][R26.64+0xb8], R9 ;  /* 0x0000b8091a00b986 */ /* 0x000fe2000c101112 */
[----:B------:R-:W-:-:S03]  /*de10*/  ISETP.LT.OR P3, PT, R35, 0xc1, !P0 ;  /* 0x000000c12300780c */ /* 0x000fc60004761670 */
[----:B------:R0:W-:Y:S01]  /*de20*/  @!P4 STG.E.U8 desc[UR18][R26.64+0xb9], R7 ;  /* 0x0000b9071a00c986 */ /* 0x0001e2000c101112 */
[----:B------:R-:W-:-:S03]  /*de30*/  ISETP.LT.OR P4, PT, R35, 0xc2, !P0 ;  /* 0x000000c22300780c */ /* 0x000fc60004781670 */
[----:B------:R-:W-:Y:S01]  /*de40*/  @!P5 STG.E.U8 desc[UR18][R24.64+0xc0], R11 ;  /* 0x0000c00b1800d986 */ /* 0x000fe2000c101112 */
[----:B------:R-:W-:-:S03]  /*de50*/  ISETP.LT.OR P5, PT, R35, 0xc9, !P1 ;  /* 0x000000c92300780c */ /* 0x000fc60004fa1670 */
[----:B------:R1:W-:Y:S01]  /*de60*/  @!P6 STG.E.U8 desc[UR18][R24.64+0xc1], R5 ;  /* 0x0000c1051800e986 */ /* 0x0003e2000c101112 */
[----:B0-----:R-:W-:-:S03]  /*de70*/  F2FP.SATFINITE.E4M3.F32.PACK_AB_MERGE_C R7, RZ, R0, RZ ;  /* 0x00000000ff07723e */ /* 0x001fc600048070ff */
[----:B------:R-:W-:Y:S01]  /*de80*/  @!P3 STG.E.U8 desc[UR18][R26.64+0xc0], R13 ;  /* 0x0000c00d1a00b986 */ /* 0x000fe2000c101112 */
[C---:B------:R-:W-:Y:S02]  /*de90*/  ISETP.LT.OR P6, PT, R35.reuse, 0xca, !P1 ;  /* 0x000000ca2300780c */ /* 0x040fe40004fc1670 */
[----:B-1----:R-:W-:Y:S01]  /*dea0*/  F2FP.SATFINITE.E4M3.F32.PACK_AB_MERGE_C R5, RZ, R2, RZ ;  /* 0x00000002ff05723e */ /* 0x002fe200048070ff */
[----:B------:R0:W-:Y:S01]  /*deb0*/  @!P4 STG.E.U8 desc[UR18][R26.64+0xc1], R7 ;  /* 0x0000c1071a00c986 */ /* 0x0001e2000c101112 */
[C---:B------:R-:W-:Y:S02]  /*dec0*/  ISETP.LT.OR P3, PT, R35.reuse, 0xc9, !P0 ;  /* 0x000000c92300780c */ /* 0x040fe40004761670 */
[C---:B------:R-:W-:Y:S01]  /*ded0*/  ISETP.LT.OR P4, PT, R35.reuse, 0xca, !P0 ;  /* 0x000000ca2300780c */ /* 0x040fe20004781670 */
[----:B------:R1:W-:Y:S01]  /*dee0*/  @!P5 STG.E.U8 desc[UR18][R24.64+0xc8], R5 ;  /* 0x0000c8051800d986 */ /* 0x0003e2000c101112 */
[----:B------:R-:W-:Y:S02]  /*def0*/  ISETP.LT.OR P5, PT, R35, 0xd1, !P1 ;  /* 0x000000d12300780c */ /* 0x000fe40004fa1670 */
[----:B------:R-:W-:-:S02]  /*df00*/  F2FP.SATFINITE.E4M3.F32.PACK_AB_MERGE_C R9, RZ, R3, RZ ;  /* 0x00000003ff09723e */ /* 0x000fc400048070ff */
[----:B------:R-:W-:-:S03]  /*df10*/  F2FP.SATFINITE.E4M3.F32.PACK_AB_MERGE_C R11, RZ, R4, RZ ;  /* 0x00000004ff0b723e */ /* 0x000fc600048070ff */
[----:B------:R1:W-:Y:S04]  /*df20*/  @!P6 STG.E.U8 desc[UR18][R24.64+0xc9], R9 ;  /* 0x0000c9091800e986 */ /* 0x0003e8000c101112 */
[----:B------:R-:W-:Y:S01]  /*df30*/  @!P3 STG.E.U8 desc[UR18][R26.64+0xc8], R11 ;  /* 0x0000c80b1a00b986 */ /* 0x000fe2000c101112 */
[----:B------:R-:W-:-:S03]  /*df40*/  FMUL R0, R220, UR20 ;  /* 0x00000014dc007c20 */ /* 0x000fc60008400000 */
[----:B------:R-:W4:Y:S02]  /*df50*/  LDL.LU R220, [R1+0x34] ;  /* 0x0000340001dc7983 */ /* 0x000f240000300800 */
[----:B0-----:R-:W-:Y:S01]  /*df60*/  F2FP.SATFINITE.E4M3.F32.PACK_AB_MERGE_C R7, RZ, R0, RZ ;  /* 0x00000000ff07723e */ /* 0x001fe200048070ff */
[----:B------:R-:W-:Y:S02]  /*df70*/  FMUL R2, R221, UR20 ;  /* 0x00000014dd027c20 */ /* 0x000fe40008400000 */
[----:B------:R-:W4:Y:S03]  /*df80*/  LDL.LU R221, [R1+0x38] ;  /* 0x0000380001dd7983 */ /* 0x000f260000300800 */
[----:B-1----:R-:W-:Y:S01]  /*df90*/  F2FP.SATFINITE.E4M3.F32.PACK_AB_MERGE_C R5, RZ, R2, RZ ;  /* 0x00000002ff05723e */ /* 0x002fe200048070ff */
[----:B------:R-:W-:Y:S04]  /*dfa0*/  @!P4 STG.E.U8 desc[UR18][R26.64+0xc9], R7 ;  /* 0x0000c9071a00c986 */ /* 0x000fe8000c101112 */
[----:B------:R0:W-:Y:S01]  /*dfb0*/  @!P5 STG.E.U8 desc[UR18][R24.64+0xd0], R5 ;  /* 0x0000d0051800d986 */ /* 0x0001e2000c101112 */
[----:B------:R-:W-:-:S03]  /*dfc0*/  FMUL R3, R223, UR20 ;  /* 0x00000014df037c20 */ /* 0x000fc60008400000 */
[----:B------:R-:W4:Y:S02]  /*dfd0*/  LDL.LU R223, [R1+0x3c] ;  /* 0x00003c0001df7983 */ /* 0x000f240000300800 */
[----:B------:R-:W-:Y:S01]  /*dfe0*/  F2FP.SATFINITE.E4M3.F32.PACK_AB_MERGE_C R9, RZ, R3, RZ ;  /* 0x00000003ff09723e */ /* 0x000fe200048070ff */
[----:B---3--:R-:W-:Y:S02]  /*dff0*/  FMUL R0, R222, UR20 ;  /* 0x00000014de007c20 */ /* 0x008fe40008400000 */
[----:B------:R-:W3:Y:S03]  /*e000*/  LDL.LU R222, [R1+0x40] ;  /* 0x0000400001de7983 */ /* 0x000ee60000300800 */
[----:B------:R-:W-:Y:S01]  /*e010*/  F2FP.SATFINITE.E4M3.F32.PACK_AB_MERGE_C R13, RZ, R0, RZ ;  /* 0x00000000ff0d723e */ /* 0x000fe200048070ff */
[----:B--2---:R-:W-:Y:S02]  /*e020*/  FMUL R2, R224, UR20 ;  /* 0x00000014e0027c20 */ /* 0x004fe40008400000 */
[----:B------:R-:W2:Y:S01]  /*e030*/  LDL.LU R224, [R1+0x44] ;  /* 0x0000440001e07983 */ /* 0x000ea20000300800 */
[----:B----4-:R-:W-:-:S03]  /*e040*/  FMUL R0, R225, UR20 ;  /* 0x00000014e1007c20 */ /* 0x010fc60008400000 */
[----:B------:R-:W4:Y:S01]  /*e050*/  LDL.LU R225, [R1+0x48] ;  /* 0x0000480001e17983 */ /* 0x000f220000300800 */
[----:B------:R-:W-:Y:S01]  /*e060*/  FMUL R3, R226, UR20 ;  /* 0x00000014e2037c20 */ /* 0x000fe20008400000 */
[----:B0-----:R-:W-:Y:S02]  /*e070*/  F2FP.SATFINITE.E4M3.F32.PACK_AB_MERGE_C R5, RZ, R0, RZ ;  /* 0x00000000ff05723e */ /* 0x001fe400048070ff */
[----:B------:R-:W4:Y:S01]  /*e080*/  LDL.LU R226, [R1+0x4c] ;  /* 0x00004c0001e27983 */ /* 0x000f220000300800 */
[----:B------:R-:W-:-:S03]  /*e090*/  FMUL R0, R227, UR20 ;  /* 0x00000014e3007c20 */ /* 0x000fc60008400000 */
[----:B------:R-:W4:Y:S01]  /*e0a0*/  LDL.LU R227, [R1+0x50] ;  /* 0x0000500001e37983 */ /* 0x000f220000300800 */
[C---:B------:R-:W-:Y:S02]  /*e0b0*/  ISETP.LT.OR P6, PT, R35.reuse, 0xd2, !P1 ;  /* 0x000000d22300780c */ /* 0x040fe40004fc1670 */
[C---:B------:R-:W-:Y:S01]  /*e0c0*/  ISETP.LT.OR P4, PT, R35.reuse, 0xd2, !P0 ;  /* 0x000000d22300780c */ /* 0x040fe20004781670 */
[----:B------:R-:W4:Y:S01]  /*e0d0*/  LDL.LU R218, [R1+0x54] ;  /* 0x0000540001da7983 */ /* 0x000f220000300800 */
[C---:B------:R-:W-:Y:S02]  /*e0e0*/  ISETP.LT.OR P3, PT, R35.reuse, 0xd1, !P0 ;  /* 0x000000d12300780c */ /* 0x040fe40004761670 */
[----:B------:R-:W-:Y:S02]  /*e0f0*/  ISETP.LT.OR P5, PT, R35, 0xd9, !P1 ;  /* 0x000000d92300780c */ /* 0x000fe40004fa1670 */
[----:B------:R-:W-:Y:S02]  /*e100*/  F2FP.SATFINITE.E4M3.F32.PACK_AB_MERGE_C R7, RZ, R2, RZ ;  /* 0x00000002ff07723e */ /* 0x000fe400048070ff */
[----:B------:R-:W-:-:S03]  /*e110*/  F2FP.SATFINITE.E4M3.F32.PACK_AB_MERGE_C R11, RZ, R0, RZ ;  /* 0x00000000ff0b723e */ /* 0x000fc600048070ff */
[----:B------:R0:W-:Y:S01]  /*e120*/  @!P6 STG.E.U8 desc[UR18][R24.64+0xd1], R9 ;  /* 0x0000d1091800e986 */ /* 0x0001e2000c101112 */
[----:B------:R-:W-:-:S03]  /*e130*/  ISETP.LT.OR P6, PT, R35, 0xda, !P1 ;  /* 0x000000da2300780c */ /* 0x000fc60004fc1670 */
[----:B------:R-:W-:Y:S01]  /*e140*/  @!P4 STG.E.U8 desc[UR18][R26.64+0xd1], R7 ;  /* 0x0000d1071a00c986 */ /* 0x000fe2000c101112 */
[----:B------:R-:W-:-:S03]  /*e150*/  ISETP.LT.OR P4, PT, R35, 0xda, !P0 ;  /* 0x000000da2300780c */ /* 0x000fc60004781670 */
[----:B------:R-:W-:Y:S01]  /*e160*/  @!P3 STG.E.U8 desc[UR18][R26.64+0xd0], R13 ;  /* 0x0000d00d1a00b986 */ /* 0x000fe2000c101112 */
[----:B0-----:R-:W-:-:S03]  /*e170*/  F2FP.SATFINITE.E4M3.F32.PACK_AB_MERGE_C R9, RZ, R3, RZ ;  /* 0x00000003ff09723e */ /* 0x001fc600048070ff */
[----:B------:R0:W-:Y:S04]  /*e180*/  @!P5 STG.E.U8 desc[UR18][R24.64+0xd8], R5 ;  /* 0x0000d8051800d986 */ /* 0x0001e8000c101112 */
[----:B------:R1:W-:Y:S01]  /*e190*/  @!P6 STG.E.U8 desc[UR18][R24.64+0xd9], R9 ;  /* 0x0000d9091800e986 */ /* 0x0003e2000c101112 */
[----:B------:R-:W-:-:S03]  /*e1a0*/  FMUL R0, R220, UR20 ;  /* 0x00000014dc007c20 */ /* 0x000fc60008400000 */
[----:B------:R-:W4:Y:S02]  /*e1b0*/  LDL.LU R220, [R1+0x58] ;  /* 0x0000580001dc7983 */ /* 0x000f240000300800 */
[----:B0-----:R-:W-:Y:S01]  /*e1c0*/  F2FP.SATFINITE.E4M3.F32.PACK_AB_MERGE_C R5, RZ, R0, RZ ;  /* 0x00000000ff05723e */ /* 0x001fe200048070ff */
[----:B------:R-:W-:Y:S02]  /*e1d0*/  FMUL R2, R221, UR20 ;  /* 0x00000014dd027c20 */ /* 0x000fe40008400000 */
[----:B------:R-:W4:Y:S03]  /*e1e0*/  LDL.LU R221, [R1+0x5c] ;  /* 0x00005c0001dd7983 */ /* 0x000f260000300800 */
[----:B------:R-:W-:Y:S01]  /*e1f0*/  F2FP.SATFINITE.E4M3.F32.PACK_AB_MERGE_C R7, RZ, R2, RZ ;  /* 0x00000002ff07723e */ /* 0x000fe200048070ff */
[----:B------:R0:W-:Y:S01]  /*e200*/  @!P4 STG.E.U8 desc[UR18][R26.64+0xd9], R5 ;  /* 0x0000d9051a00c986 */ /* 0x0001e2000c101112 */
[----:B------:R-:W-:-:S03]  /*e210*/  FMUL R3, R223, UR20 ;  /* 0x00000014df037c20 */ /* 0x000fc60008400000 */
[----:B------:R-:W4:Y:S02]  /*e220*/  LDL.LU R223, [R1+0x60] ;  /* 0x0000600001df7983 */ /* 0x000f240000300800 */
[----:B-1----:R-:W-:Y:S01]  /*e230*/  F2FP.SATFINITE.E4M3.F32.PACK_AB_MERGE_C R9, RZ, R3, RZ ;  /* 0x00000003ff09723e */ /* 0x002fe200048070ff */
[----:B---3--:R-:W-:Y:S02]  /*e240*/  FMUL R4, R222, UR20 ;  /* 0x00000014de047c20 */ /* 0x008fe40008400000 */
[----:B------:R-:W3:Y:S01]  /*e250*/  LDL.LU R222, [R1+0x64] ;  /* 0x0000640001de7983 */ /* 0x000ee20000300800 */
[----:B--2---:R-:W-:-:S03]  /*e260*/  FMUL R0, R224, UR20 ;  /* 0x00000014e0007c20 */ /* 0x004fc60008400000 */
[----:B------:R-:W2:Y:S01]  /*e270*/  LDL.LU R224, [R1+0x68] ;  /* 0x0000680001e07983 */ /* 0x000ea20000300800 */
[----:B----4-:R-:W-:Y:S01]  /*e280*/  FMUL R2, R225, UR20 ;  /* 0x00000014e1027c20 */ /* 0x010fe20008400000 */
[----:B0-----:R-:W-:Y:S02]  /*e290*/  F2FP.SATFINITE.E4M3.F32.PACK_AB_MERGE_C R5, RZ, R0, RZ ;  /* 0x00000000ff05723e */ /* 0x001fe400048070ff */
[----:B------:R-:W4:Y:S01]  /*e2a0*/  LDL.LU R225, [R1+0x6c] ;  /* 0x00006c0001e17983 */ /* 0x000f220000300800 */
[----:B------:R-:W-:-:S03]  /*e2b0*/  FMUL R3, R226, UR20 ;  /* 0x00000014e2037c20 */ /* 0x000fc60008400000 */
[----:B------:R-:W4:Y:S01]  /*e2c0*/  LDL.LU R226, [R1+0x70] ;  /* 0x0000700001e27983 */ /* 0x000f220000300800 */
[----:B------:R-:W-:-:S03]  /*e2d0*/  FMUL R0, R227, UR20 ;  /* 0x00000014e3007c20 */ /* 0x000fc60008400000 */
[----:B------:R-:W4:Y:S01]  /*e2e0*/  LDL.LU R227, [R1+0x74] ;  /* 0x0000740001e37983 */ /* 0x000f220000300800 */
[C---:B------:R-:W-:Y:S02]  /*e2f0*/  ISETP.LT.OR P3, PT, R35.reuse, 0xd9, !P0 ;  /* 0x000000d92300780c */ /* 0x040fe40004761670 */
[C---:B------:R-:W-:Y:S02]  /*e300*/  ISETP.LT.OR P5, PT, R35.reuse, 0xe1, !P1 ;  /* 0x000000e12300780c */ /* 0x040fe40004fa1670 */
[C---:B------:R-:W-:Y:S02]  /*e310*/  ISETP.LT.OR P6, PT, R35.reuse, 0xe2, !P1 ;  /* 0x000000e22300780c */ /* 0x040fe40004fc1670 */
[----:B------:R-:W-:-:S07]  /*e320*/  ISETP.LT.OR P4, PT, R35, 0xe2, !P0 ;  /* 0x000000e22300780c */ /* 0x000fce0004781670 */
[----:B------:R-:W-:Y:S01]  /*e330*/  @!P3 STG.E.U8 desc[UR18][R26.64+0xd8], R11 ;  /* 0x0000d80b1a00b986 */ /* 0x000fe2000c101112 */
[----:B------:R-:W-:-:S03]  /*e340*/  ISETP.LT.OR P3, PT, R35, 0xe1, !P0 ;  /* 0x000000e12300780c */ /* 0x000fc60004761670 */
[----:B------:R0:W-:Y:S01]  /*e350*/  @!P5 STG.E.U8 desc[UR18][R24.64+0xe0], R7 ;  /* 0x0000e0071800d986 */ /* 0x0001e2000c101112 */
[----:B------:R-:W-:-:S03]  /*e360*/  ISETP.LT.OR P5, PT, R35, 0xe9, !P1 ;  /* 0x000000e92300780c */ /* 0x000fc60004fa1670 */
[----:B------:R1:W-:Y:S01]  /*e370*/  @!P6 STG.E.U8 desc[UR18][R24.64+0xe1], R9 ;  /* 0x0000e1091800e986 */ /* 0x0003e2000c101112 */
[----:B------:R-:W-:Y:S02]  /*e380*/  ISETP.LT.OR P6, PT, R35, 0xea, !P1 ;  /* 0x000000ea2300780c */ /* 0x000fe40004fc1670 */
[----:B------:R-:W-:Y:S01]  /*e390*/  F2FP.SATFINITE.E4M3.F32.PACK_AB_MERGE_C R13, RZ, R4, RZ ;  /* 0x00000004ff0d723e */ /* 0x000fe200048070ff */
[----:B------:R1:W-:Y:S01]  /*e3a0*/  @!P4 STG.E.U8 desc[UR18][R26.64+0xe1], R5 ;  /* 0x0000e1051a00c986 */ /* 0x0003e2000c101112 */
[----:B0-----:R-:W-:-:S03]  /*e3b0*/  F2FP.SATFINITE.E4M3.F32.PACK_AB_MERGE_C R7, RZ, R2, RZ ;  /* 0x00000002ff07723e */ /* 0x001fc600048070ff */
[----:B------:R-:W-:Y:S01]  /*e3c0*/  @!P3 STG.E.U8 desc[UR18][R26.64+0xe0], R13 ;  /* 0x0000e00d1a00b986 */ /* 0x000fe2000c101112 */
[----:B-1----:R-:W-:-:S03]  /*e3d0*/  F2FP.SATFINITE.E4M3.F32.PACK_AB_MERGE_C R9, RZ, R3, RZ ;  /* 0x00000003ff09723e */ /* 0x002fc600048070ff */
[----:B------:R0:W-:Y:S01]  /*e3e0*/  @!P5 STG.E.U8 desc[UR18][R24.64+0xe8], R7 ;  /* 0x0000e8071800d986 */ /* 0x0001e2000c101112 */
[C---:B------:R-:W-:Y:S02]  /*e3f0*/  ISETP.LT.OR P3, PT, R35.reuse, 0xe9, !P0 ;  /* 0x000000e92300780c */ /* 0x040fe40004761670 */
[C---:B------:R-:W-:Y:S01]  /*e400*/  ISETP.LT.OR P4, PT, R35.reuse, 0xea, !P0 ;  /* 0x000000ea2300780c */ /* 0x040fe20004781670 */
[----:B------:R1:W-:Y:S01]  /*e410*/  @!P6 STG.E.U8 desc[UR18][R24.64+0xe9], R9 ;  /* 0x0000e9091800e986 */ /* 0x0003e2000c101112 */
[C---:B------:R-:W-:Y:S01]  /*e420*/  ISETP.LT.OR P5, PT, R35.reuse, 0xf1, !P1 ;  /* 0x000000f12300780c */ /* 0x040fe20004fa1670 */
[----:B------:R-:W-:Y:S01]  /*e430*/  FMUL R2, R218, UR20 ;  /* 0x00000014da027c20 */ /* 0x000fe20008400000 */
[----:B------:R-:W-:Y:S02]  /*e440*/  ISETP.LT.OR P6, PT, R35, 0xf2, !P1 ;  /* 0x000000f22300780c */ /* 0x000fe40004fc1670 */
[----:B------:R-:W-:Y:S02]  /*e450*/  F2FP.SATFINITE.E4M3.F32.PACK_AB_MERGE_C R11, RZ, R0, RZ ;  /* 0x00000000ff0b723e */ /* 0x000fe400048070ff */
[----:B------:R-:W-:-:S03]  /*e460*/  F2FP.SATFINITE.E4M3.F32.PACK_AB_MERGE_C R5, RZ, R2, RZ ;  /* 0x00000002ff05723e */ /* 0x000fc600048070ff */
[----:B------:R-:W-:Y:S01]  /*e470*/  @!P3 STG.E.U8 desc[UR18][R26.64+0xe8], R11 ;  /* 0x0000e80b1a00b986 */ /* 0x000fe2000c101112 */
[----:B------:R-:W-:-:S03]  /*e480*/  ISETP.LT.OR P3, PT, R35, 0xf1, !P0 ;  /* 0x000000f12300780c */ /* 0x000fc60004761670 */
[----:B------:R-:W-:Y:S01]  /*e490*/  @!P4 STG.E.U8 desc[UR18][R26.64+0xe9], R5 ;  /* 0x0000e9051a00c986 */ /* 0x000fe2000c101112 */
[C---:B------:R-:W-:Y:S02]  /*e4a0*/  ISETP.LT.OR P4, PT, R35.reuse, 0xf9, !P1 ;  /* 0x000000f92300780c */ /* 0x040fe40004f81670 */
[----:B------:R-:W-:Y:S01]  /*e4b0*/  ISETP.LT.OR P1, PT, R35, 0xfa, !P1 ;  /* 0x000000fa2300780c */ /* 0x000fe20004f21670 */
[----:B------:R-:W-:-:S05]  /*e4c0*/  FMUL R0, R220, UR20 ;  /* 0x00000014dc007c20 */ /* 0x000fca0008400000 */
[----:B0-----:R-:W-:-:S05]  /*e4d0*/  F2FP.SATFINITE.E4M3.F32.PACK_AB_MERGE_C R7, RZ, R0, RZ ;  /* 0x00000000ff07723e */ /* 0x001fca00048070ff */
[----:B------:R0:W-:Y:S01]  /*e4e0*/  @!P5 STG.E.U8 desc[UR18][R24.64+0xf0], R7 ;  /* 0x0000f0071800d986 */ /* 0x0001e2000c101112 */
[----:B------:R-:W-:-:S05]  /*e4f0*/  FMUL R3, R221, UR20 ;  /* 0x00000014dd037c20 */ /* 0x000fca0008400000 */
[----:B-1----:R-:W-:Y:S02]  /*e500*/  F2FP.SATFINITE.E4M3.F32.PACK_AB_MERGE_C R9, RZ, R3, RZ ;  /* 0x00000003ff09723e */ /* 0x002fe400048070ff */
[----:B------:R-:W-:-:S03]  /*e510*/  ISETP.LT.OR P5, PT, R35, 0xf2, !P0 ;  /* 0x000000f22300780c */ /* 0x000fc600047a1670 */
[----:B------:R1:W-:Y:S01]  /*e520*/  @!P6 STG.E.U8 desc[UR18][R24.64+0xf1], R9 ;  /* 0x0000f1091800e986 */ /* 0x0003e2000c101112 */
[C---:B------:R-:W-:Y:S02]  /*e530*/  ISETP.LT.OR P6, PT, R35.reuse, 0xf9, !P0 ;  /* 0x000000f92300780c */ /* 0x040fe400047c1670 */
[----:B------:R-:W-:Y:S01]  /*e540*/  ISETP.LT.OR P0, PT, R35, 0xfa, !P0 ;  /* 0x000000fa2300780c */ /* 0x000fe20004701670 */
[----:B------:R-:W-:-:S05]  /*e550*/  FMUL R0, R223, UR20 ;  /* 0x00000014df007c20 */ /* 0x000fca0008400000 */
[----:B------:R-:W-:-:S05]  /*e560*/  F2FP.SATFINITE.E4M3.F32.PACK_AB_MERGE_C R13, RZ, R0, RZ ;  /* 0x00000000ff0d723e */ /* 0x000fca00048070ff */
[----:B------:R0:W-:Y:S01]  /*e570*/  @!P3 STG.E.U8 desc[UR18][R26.64+0xf0], R13 ;  /* 0x0000f00d1a00b986 */ /* 0x0001e2000c101112 */
[----:B---3--:R-:W-:Y:S01]  /*e580*/  FMUL R0, R222, UR20 ;  /* 0x00000014de007c20 */ /* 0x008fe20008400000 */
[----:B--2---:R-:W-:Y:S01]  /*e590*/  FMUL R2, R224, UR20 ;  /* 0x00000014e0027c20 */ /* 0x004fe20008400000 */
[----:B----4-:R-:W-:-:S03]  /*e5a0*/  FMUL R3, R225, UR20 ;  /* 0x00000014e1037c20 */ /* 0x010fc60008400000 */
[----:B0-----:R-:W-:Y:S01]  /*e5b0*/  F2FP.SATFINITE.E4M3.F32.PACK_AB_MERGE_C R7, RZ, R0, RZ ;  /* 0x00000000ff07723e */ /* 0x001fe200048070ff */
[----:B------:R-:W-:Y:S01]  /*e5c0*/  FMUL R4, R226, UR20 ;  /* 0x00000014e2047c20 */ /* 0x000fe20008400000 */
[----:B------:R-:W-:Y:S01]  /*e5d0*/  FMUL R5, R227, UR20 ;  /* 0x00000014e3057c20 */ /* 0x000fe20008400000 */
[----:B-1----:R-:W-:Y:S02]  /*e5e0*/  F2FP.SATFINITE.E4M3.F32.PACK_AB_MERGE_C R9, RZ, R2, RZ ;  /* 0x00000002ff09723e */ /* 0x002fe400048070ff */
[----:B------:R-:W-:Y:S02]  /*e5f0*/  F2FP.SATFINITE.E4M3.F32.PACK_AB_MERGE_C R3, RZ, R3, RZ ;  /* 0x00000003ff03723e */ /* 0x000fe400048070ff */
[----:B------:R-:W-:Y:S02]  /*e600*/  F2FP.SATFINITE.E4M3.F32.PACK_AB_MERGE_C R11, RZ, R4, RZ ;  /* 0x00000004ff0b723e */ /* 0x000fe400048070ff */
[----:B------:R-:W-:Y:S01]  /*e610*/  F2FP.SATFINITE.E4M3.F32.PACK_AB_MERGE_C R5, RZ, R5, RZ ;  /* 0x00000005ff05723e */ /* 0x000fe200048070ff */
[----:B------:R0:W-:Y:S04]  /*e620*/  @!P5 STG.E.U8 desc[UR18][R26.64+0xf1], R7 ;  /* 0x0000f1071a00d986 */ /* 0x0001e8000c101112 */
[----:B------:R0:W-:Y:S04]  /*e630*/  @!P4 STG.E.U8 desc[UR18][R24.64+0xf8], R9 ;  /* 0x0000f8091800c986 */ /* 0x0001e8000c101112 */
[----:B------:R0:W-:Y:S04]  /*e640*/  @!P1 STG.E.U8 desc[UR18][R24.64+0xf9], R3 ;  /* 0x0000f90318009986 */ /* 0x0001e8000c101112 */
[----:B------:R0:W-:Y:S04]  /*e650*/  @!P6 STG.E.U8 desc[UR18][R26.64+0xf8], R11 ;  /* 0x0000f80b1a00e986 */ /* 0x0001e8000c101112 */
[----:B------:R0:W-:Y:S02]  /*e660*/  @!P0 STG.E.U8 desc[UR18][R26.64+0xf9], R5 ;  /* 0x0000f9051a008986 */ /* 0x0001e4000c101112 */
.L_x_296:
[----:B------:R-:W-:Y:S05]  /*e670*/  BSYNC B0 ;  /* 0x0000000000007941 */ /* 0x000fea0003800000 */
.L_x_38:
[----:B0-----:R-:W2:Y:S04]  /*e680*/  LDL.LU R3, [R1+0x80] ;  /* 0x0000800001037983 */ /* 0x001ea80000300800 */
[----:B-----5:R-:W2:Y:S01]  /*e690*/  LDL.LU R2, [R1+0x84] ;  /* 0x0000840001027983 */ /* 0x020ea20000300800 */
[----:B------:R-:W-:Y:S01]  /*e6a0*/  ULDC UR6, c[0x0][0xc] ;  /* 0x0000030000067ab9 */ /* 0x000fe20000000800 */
[----:B------:R-:W-:Y:S01]  /*e6b0*/  ULDC UR7, c[0x0][0x10] ;  /* 0x0000040000077ab9 */ /* 0x000fe20000000800 */
[----:B------:R-:W2:Y:S01]  /*e6c0*/  LDC R5, c[0x0][0x14] ;  /* 0x00000500ff057b82 */ /* 0x000ea20000000800 */
[----:B------:R-:W-:Y:S01]  /*e6d0*/  UIMAD.WIDE.U32 UR6, UR6, UR7, URZ ;  /* 0x00000007060672a5 */ /* 0x000fe2000f8e003f */
[----:B------:R-:W-:Y:S01]  /*e6e0*/  PRMT R0, RZ, 0x7610, R0 ;  /* 0x00007610ff007816 */ /* 0x000fe20000000000 */
[----:B------:R-:W-:-:S04]  /*e6f0*/  UMOV UR23, 0xffffffff ;  /* 0xffffffff00177882 */ /* 0x000fc80000000000 */
[----:B--2---:R-:W-:-:S04]  /*e700*/  IMAD.WIDE.U32 R2, R5, UR6, R2 ;  /* 0x0000000605027c25 */ /* 0x004fc8000f8e0002 */
[----:B------:R-:W-:Y:S01]  /*e710*/  IMAD R5, R5, UR7, RZ ;  /* 0x0000000705057c24 */ /* 0x000fe2000f8e02ff */
[----:B------:R-:W-:Y:S01]  /*e720*/  ULDC.64 UR6, c[0x0][0x650] ;  /* 0x0001940000067ab9 */ /* 0x000fe20000000a00 */
[----:B------:R-:W-:Y:S01]  /*e730*/  IMAD.MOV.U32 R19, RZ, RZ, R2 ;  /* 0x000000ffff137224 */ /* 0x000fe200078e0002 */
[----:B------:R-:W-:Y:S01]  /*e740*/  ISETP.GE.U32.AND P0, PT, R2, UR6, PT ;  /* 0x0000000602007c0c */ /* 0x000fe2000bf06070 */
[----:B------:R-:W-:Y:S02]  /*e750*/  IMAD.IADD R22, R3, 0x1, R5 ;  /* 0x0000000103167824 */ /* 0x000fe400078e0205 */
[----:B------:R-:W-:-:S03]  /*e760*/  IMAD.MOV.U32 R2, RZ, RZ, -0x1 ;  /* 0xffffffffff027424 */ /* 0x000fc600078e00ff */
[----:B------:R0:W-:Y:S01]  /*e770*/  STL [R1+0x80], R22 ;  /* 0x0000801601007387 */ /* 0x0001e20000100800 */
[----:B------:R-:W-:-:S03]  /*e780*/  ISETP.GE.U32.AND.EX P0, PT, R22, UR7, PT, P0 ;  /* 0x0000000716007c0c */ /* 0x000fc6000bf06100 */
[----:B------:R0:W-:Y:S04]  /*e790*/  STL [R1+0x84], R19 ;  /* 0x0000841301007387 */ /* 0x0001e80000100800 */
[----:B------:R0:W-:Y:S06]  /*e7a0*/  STL [R1+0x88], R2 ;  /* 0x0000880201007387 */ /* 0x0001ec0000100800 */
[----:B------:R-:W-:Y:S05]  /*e7b0*/  @P0 BRA `(.L_x_297) ;  /* 0x00000004006c0947 */ /* 0x000fea0003800000 */
[----:B------:R-:W2:Y:S01]  /*e7c0*/  S2R R14, SR_CTAID.X ;  /* 0x00000000000e7919 */ /* 0x000ea20000002500 */
[----:B------:R-:W5:Y:S01]  /*e7d0*/  LDC.64 R8, c[0x0][0x628] ;  /* 0x00018a00ff087b82 */ /* 0x000f620000000a00 */
[----:B------:R-:W-:Y:S01]  /*e7e0*/  ULDC UR6, c[0x0][0x150] ;  /* 0x0000540000067ab9 */ /* 0x000fe20000000800 */
[----:B------:R-:W-:Y:S01]  /*e7f0*/  IMAD.MOV.U32 R6, RZ, RZ, R19 ;  /* 0x000000ffff067224 */ /* 0x000fe200078e0013 */
[----:B------:R-:W0:Y:S01]  /*e800*/  S2R R16, SR_CTAID.Y ;  /* 0x0000000000107919 */ /* 0x000e220000002600 */
[----:B------:R-:W-:-:S04]  /*e810*/  IMAD.MOV.U32 R7, RZ, RZ, R22 ;  /* 0x000000ffff077224 */ /* 0x000fc800078e0016 */
[----:B------:R-:W0:Y:S08]  /*e820*/  LDC R17, c[0x0][0x144] ;  /* 0x00005100ff117b82 */ /* 0x000e300000000800 */
[----:B------:R-:W0:Y:S08]  /*e830*/  LDC R10, c[0x0][0x630] ;  /* 0x00018c00ff0a7b82 */ /* 0x000e300000000800 */
[----:B------:R-:W0:Y:S01]  /*e840*/  LDC.64 R12, c[0x0][0x620] ;  /* 0x00018800ff0c7b82 */ /* 0x000e220000000a00 */
[----:B-----5:R-:W-:-:S04]  /*e850*/  ISETP.NE.U32.AND P0, PT, R8, RZ, PT ;  /* 0x000000ff0800720c */ /* 0x020fc80003f05070 */
[----:B------:R-:W-:Y:S02]  /*e860*/  ISETP.NE.AND.EX P0, PT, R9, RZ, PT, P0 ;  /* 0x000000ff0900720c */ /* 0x000fe40003f05300 */
[----:B--2---:R-:W-:-:S05]  /*e870*/  I2FP.F32.U32 R0, R14 ;  /* 0x0000000e00007245 */ /* 0x004fca0000201000 */
[----:B------:R-:W-:-:S04]  /*e880*/  FMUL R0, R0, UR6 ;  /* 0x0000000600007c20 */ /* 0x000fc80008400000 */
[----:B------:R2:W0:Y:S02]  /*e890*/  F2I.U32.TRUNC.NTZ R15, R0 ;  /* 0x00000000000f7305 */ /* 0x000424000020f000 */
[----:B------:R-:W-:Y:S05]  /*e8a0*/  @!P0 BRA `(.L_x_298) ;  /* 0x0000000000288947 */ /* 0x000fea0003800000 */
[----:B--2---:R-:W2:Y:S02]  /*e8b0*/  LDC R0, c[0x0][0x634] ;  /* 0x00018d00ff007b82 */ /* 0x004ea40000000800 */
[----:B--2---:R-:W-:-:S05]  /*e8c0*/  IADD3 R7, P0, R19, R0, RZ ;  /* 0x0000000013077210 */ /* 0x004fca0007f1e0ff */
[----:B------:R-:W-:-:S04]  /*e8d0*/  IMAD.X R11, RZ, RZ, R22, P0 ;  /* 0x000000ffff0b7224 */ /* 0x000fc800000e0616 */
[----:B0-----:R-:W-:-:S04]  /*e8e0*/  IMAD.WIDE.U32 R2, R11, R8, RZ ;  /* 0x000000080b027225 */ /* 0x001fc800078e00ff */
[----:B------:R-:W-:-:S04]  /*e8f0*/  IMAD.WIDE.U32 R4, P0, R7, R9, R2 ;  /* 0x0000000907047225 */ /* 0x000fc80007800002 */
[----:B------:R-:W-:-:S04]  /*e900*/  IMAD.WIDE.U32 R2, R7, R8, RZ ;  /* 0x0000000807027225 */ /* 0x000fc800078e00ff */
[----:B------:R-:W-:Y:S01]  /*e910*/  IMAD.X R7, RZ, RZ, RZ, P0 ;  /* 0x000000ffff077224 */ /* 0x000fe200000e06ff */
[----:B------:R-:W-:Y:S01]  /*e920*/  IADD3 RZ, P0, R3, R4, RZ ;  /* 0x0000000403ff7210 */ /* 0x000fe20007f1e0ff */
[----:B------:R-:W-:-:S04]  /*e930*/  IMAD.MOV.U32 R6, RZ, RZ, R5 ;  /* 0x000000ffff067224 */ /* 0x000fc800078e0005 */
[----:B------:R-:W-:-:S08]  /*e940*/  IMAD.WIDE.U32.X R6, R11, R9, R6, P0 ;  /* 0x000000090b067225 */ /* 0x000fd000000e0406 */
.L_x_298:
[-CC-:B0-----:R-:W-:Y:S01]  /*e950*/  SHF.R.U64 R24, R6, R10.reuse, R7.reuse ;  /* 0x0000000a06187219 */ /* 0x181fe20000001207 */
[----:B------:R-:W0:Y:S01]  /*e960*/  LDC.64 R20, c[0x0][0x640] ;  /* 0x00019000ff147b82 */ /* 0x000e220000000a00 */
[----:B--2---:R-:W-:Y:S01]  /*e970*/  SHF.R.U32.HI R0, RZ, R10, R7 ;  /* 0x0000000aff007219 */ /* 0x004fe20000011607 */
[----:B------:R-:W-:Y:S01]  /*e980*/  IMAD.MOV.U32 R2, RZ, RZ, R19 ;  /* 0x000000ffff027224 */ /* 0x000fe200078e0013 */
[----:B------:R-:W-:Y:S01]  /*e990*/  IADD3 R5, P0, RZ, -R24, RZ ;  /* 0x80000018ff057210 */ /* 0x000fe20007f1e0ff */
[----:B------:R-:W-:Y:S01]  /*e9a0*/  IMAD.MOV R15, RZ, RZ, -R15 ;  /* 0x000000ffff0f7224 */ /* 0x000fe200078e0a0f */
[----:B------:R-:W-:Y:S01]  /*e9b0*/  ULDC UR6, c[0x0][0x154] ;  /* 0x0000550000067ab9 */ /* 0x000fe20000000800 */
[----:B------:R-:W-:Y:S02]  /*e9c0*/  IMAD.MOV.U32 R7, RZ, RZ, 0x1 ;  /* 0x00000001ff077424 */ /* 0x000fe400078e00ff */
[----:B------:R-:W2:Y:S01]  /*e9d0*/  LDC R4, c[0x0][0x618] ;  /* 0x00018600ff047b82 */ /* 0x000ea20000000800 */
[----:B------:R-:W-:-:S02]  /*e9e0*/  IMAD.X R3, RZ, RZ, ~R0, P0 ;  /* 0x000000ffff037224 */ /* 0x000fc400000e0e00 */
[----:B------:R-:W-:Y:S02]  /*e9f0*/  IMAD R15, R17, R15, R14 ;  /* 0x0000000f110f7224 */ /* 0x000fe400078e020e */
[-C--:B------:R-:W-:Y:S02]  /*ea00*/  IMAD R0, R3, R12.reuse, RZ ;  /* 0x0000000c03007224 */ /* 0x080fe400078e02ff */
[----:B------:R-:W-:Y:S01]  /*ea10*/  IMAD.MOV.U32 R3, RZ, RZ, R22 ;  /* 0x000000ffff037224 */ /* 0x000fe200078e0016 */
[----:B------:R-:W5:Y:S01]  /*ea20*/  LDC R6, c[0x0][0x608] ;  /* 0x00018200ff067b82 */ /* 0x000f620000000800 */
[----:B------:R-:W-:-:S04]  /*ea30*/  IMAD.WIDE.U32 R2, R5, R12, R2 ;  /* 0x0000000c05027225 */ /* 0x000fc800078e0002 */
[----:B------:R-:W-:-:S03]  /*ea40*/  IMAD R5, R5, R13, R0 ;  /* 0x0000000d05057224 */ /* 0x000fc600078e0200 */
[----:B------:R-:W1:Y:S01]  /*ea50*/  LDC R18, c[0x0][0x658] ;  /* 0x00019600ff127b82 */ /* 0x000e620000000800 */
[----:B------:R-:W-:Y:S01]  /*ea60*/  I2FP.F32.U32 R0, R16 ;  /* 0x0000001000007245 */ /* 0x000fe20000201000 */
[----:B------:R-:W-:Y:S01]  /*ea70*/  IMAD.IADD R3, R3, 0x1, R5 ;  /* 0x0000000103037824 */ /* 0x000fe200078e0205 */
[----:B0-----:R-:W-:Y:S01]  /*ea80*/  ISETP.NE.U32.AND P0, PT, R20, RZ, PT ;  /* 0x000000ff1400720c */ /* 0x001fe20003f05070 */
[----:B------:R-:W-:Y:S02]  /*ea90*/  IMAD.MOV.U32 R5, RZ, RZ, -0x1 ;  /* 0xffffffffff057424 */ /* 0x000fe400078e00ff */
[----:B------:R-:W-:Y:S02]  /*eaa0*/  FMUL R0, R0, UR6 ;  /* 0x0000000600007c20 */ /* 0x000fe40008400000 */
[----:B------:R-:W0:Y:S01]  /*eab0*/  LDC R13, c[0x0][0x148] ;  /* 0x00005200ff0d7b82 */ /* 0x000e220000000800 */
[----:B--2---:R-:W-:Y:S01]  /*eac0*/  SHF.R.U64 R10, R2, R4, R3 ;  /* 0x00000004020a7219 */ /* 0x004fe20000001203 */
[----:B------:R2:W0:Y:S01]  /*ead0*/  F2I.U32.TRUNC.NTZ R12, R0 ;  /* 0x00000000000c7305 */ /* 0x000422000020f000 */
[----:B------:R-:W-:-:S02]  /*eae0*/  ISETP.NE.AND.EX P0, PT, R21, RZ, PT, P0 ;  /* 0x000000ff1500720c */ /* 0x000fc40003f05300 */
[----:B------:R-:W-:-:S03]  /*eaf0*/  SHF.R.U32.HI R3, RZ, R4, R3 ;  /* 0x00000004ff037219 */ /* 0x000fc60000011603 */
[----:B------:R-:W0:Y:S01]  /*eb00*/  LDC R14, c[0x0][0x600] ;  /* 0x00018000ff0e7b82 */ /* 0x000e220000000800 */
[-CC-:B-----5:R-:W-:Y:S02]  /*eb10*/  SHF.R.U64 R8, R10, R6.reuse, R3.reuse ;  /* 0x000000060a087219 */ /* 0x1a0fe40000001203 */
[----:B------:R-:W-:-:S05]  /*eb20*/  SHF.R.U32.HI R3, RZ, R6, R3 ;  /* 0x00000006ff037219 */ /* 0x000fca0000011603 */
[----:B------:R-:W0:Y:S01]  /*eb30*/  LDC R19, c[0x0][0x648] ;  /* 0x00019200ff137b82 */ /* 0x000e220000000800 */
[-CC-:B-1----:R-:W-:Y:S02]  /*eb40*/  SHF.R.U64 R11, R8, R18.reuse, R3.reuse ;  /* 0x00000012080b7219 */ /* 0x182fe40000001203 */
[-C--:B------:R-:W-:Y:S02]  /*eb50*/  SHF.L.U32 R5, R5, R18.reuse, RZ ;  /* 0x0000001205057219 */ /* 0x080fe400000006ff */
[-C--:B------:R-:W-:Y:S01]  /*eb60*/  SHF.R.U32.HI R3, RZ, R18.reuse, R3 ;  /* 0x00000012ff037219 */ /* 0x080fe20000011603 */
[----:B------:R-:W-:Y:S01]  /*eb70*/  IMAD.MOV.U32 R2, RZ, RZ, R11 ;  /* 0x000000ffff027224 */ /* 0x000fe200078e000b */
[----:B------:R-:W-:Y:S01]  /*eb80*/  SHF.L.U32 R34, R7, R18, RZ ;  /* 0x0000001207227219 */ /* 0x000fe200000006ff */
[----:B------:R-:W1:Y:S01]  /*eb90*/  LDC R22, c[0x0][0x638] ;  /* 0x00018e00ff167b82 */ /* 0x000e620000000800 */
[----:B------:R-:W-:-:S07]  /*eba0*/  LOP3.LUT R17, RZ, R5, RZ, 0x33, !PT ;  /* 0x00000005ff117212 */ /* 0x000fce00078e33ff */
[----:B------:R-:W0:Y:S01]  /*ebb0*/  LDC R23, c[0x0][0x610] ;  /* 0x00018400ff177b82 */ /* 0x000e220000000800 */
[----:B--2---:R-:W-:Y:S05]  /*ebc0*/  @!P0 BRA `(.L_x_299) ;  /* 0x0000000000288947 */ /* 0x004fea0003800000 */
[----:B------:R-:W2:Y:S02]  /*ebd0*/  LDC R0, c[0x0][0x64c] ;  /* 0x00019300ff007b82 */ /* 0x000ea40000000800 */
[----:B--2---:R-:W-:-:S05]  /*ebe0*/  IADD3 R7, P0, R11, R0, RZ ;  /* 0x000000000b077210 */ /* 0x004fca0007f1e0ff */
        /* <DEDUP_REMOVED lines=8> */
.L_x_299:
[----:B0-----:R-:W-:Y:S01]  /*ec70*/  SHF.R.U64 R0, R2, R19, R3 ;  /* 0x0000001302007219 */ /* 0x001fe20000001203 */
[----:B------:R-:W-:Y:S01]  /*ec80*/  VIADD R3, R14, 0xffffffff ;  /* 0xffffffff0e037836 */ /* 0x000fe20000000000 */
[----:B------:R-:W-:Y:S01]  /*ec90*/  LOP3.LUT R5, R8, R17, RZ, 0xc0, !PT ;  /* 0x0000001108057212 */ /* 0x000fe200078ec0ff */
[----:B------:R-:W-:Y:S01]  /*eca0*/  IMAD.MOV R12, RZ, RZ, -R12 ;  /* 0x000000ffff0c7224 */ /* 0x000fe200078e0a0c */
[----:B------:R-:W-:Y:S01]  /*ecb0*/  R2UR UR23, R24 ;  /* 0x00000000181772ca */ /* 0x000fe200000e0000 */
[----:B------:R-:W-:Y:S01]  /*ecc0*/  IMAD.MOV R2, RZ, RZ, -R0 ;  /* 0x000000ffff027224 */ /* 0x000fe200078e0a00 */
[----:B------:R-:W-:Y:S01]  /*ecd0*/  LOP3.LUT R3, R10, R3, RZ, 0xc0, !PT ;  /* 0x000000030a037212 */ /* 0x000fe200078ec0ff */
[----:B------:R-:W-:Y:S02]  /*ece0*/  IMAD R34, R34, R0, R5 ;  /* 0x0000000022227224 */ /* 0x000fe400078e0205 */
[----:B------:R-:W-:Y:S02]  /*ecf0*/  @P2 IMAD R15, R13, R12, R16 ;  /* 0x0000000c0d0f2224 */ /* 0x000fe400078e0210 */
[----:B-1----:R-:W-:-:S02]  /*ed00*/  IMAD R0, R2, R22, R11 ;  /* 0x0000001602007224 */ /* 0x002fc400078e020b */
[----:B------:R-:W-:Y:S02]  /*ed10*/  IMAD R34, R34, R23, R15 ;  /* 0x0000001722227224 */ /* 0x000fe400078e020f */
[----:B------:R-:W-:Y:S02]  /*ed20*/  IMAD R3, R0, R14, R3 ;  /* 0x0000000e00037224 */ /* 0x000fe400078e0203 */
[----:B------:R-:W-:-:S03]  /*ed30*/  IMAD.MOV.U32 R0, RZ, RZ, 0x1 ;  /* 0x00000001ff007424 */ /* 0x000fc600078e00ff */
[----:B------:R-:W-:Y:S02]  /*ed40*/  SEL R2, R3, R34, !P2 ;  /* 0x0000002203027207 */ /* 0x000fe40005000000 */
[----:B------:R-:W-:-:S03]  /*ed50*/  SEL R34, R34, R3, !P2 ;  /* 0x0000000322227207 */ /* 0x000fc60005000000 */
[----:B------:R2:W-:Y:S04]  /*ed60*/  STL [R1+0x88], R2 ;  /* 0x0000880201007387 */ /* 0x0005e80000100800 */
.L_x_297:
[----:B------:R0:W-:Y:S01]  /*ed70*/  STL [R1+0x8c], R34 ;  /* 0x00008c2201007387 */ /* 0x0001e20000100800 */
[----:B------:R-:W-:-:S13]  /*ed80*/  LOP3.LUT P0, RZ, R0, 0xff, RZ, 0xc0, !PT ;  /* 0x000000ff00ff7812 */ /* 0x000fda000780c0ff */
[----:B0-----:R-:W-:Y:S05]  /*ed90*/  @P0 BRA `(.L_x_300) ;  /* 0xffffff2400d80947 */ /* 0x001fea000383ffff */
[----:B------:R-:W-:Y:S05]  /*eda0*/  EXIT ;  /* 0x000000000000794d */ /* 0x000fea0003800000 */
.L_x_8:
[----:B------:R-:W2:Y:S01]  /*edb0*/  LDL R22, [R1+0x84] ;  /* 0x0000840001167983 */ /* 0x000ea20000100800 */
[----:B------:R-:W-:-:S03]  /*edc0*/  ULDC.64 UR4, c[0x0][0x650] ;  /* 0x0001940000047ab9 */ /* 0x000fc60000000a00 */
[----:B0-----:R-:W3:Y:S01]  /*edd0*/  LDL R23, [R1+0x80] ;  /* 0x0000800001177983 */ /* 0x001ee20000100800 */
[----:B------:R-:W-:Y:S01]  /*ede0*/  PRMT R4, RZ, 0x7610, R4 ;  /* 0x00007610ff047816 */ /* 0x000fe20000000004 */
[----:B------:R-:W-:Y:S02]  /*edf0*/  IMAD.MOV.U32 R5, RZ, RZ, -0x1 ;  /* 0xffffffffff057424 */ /* 0x000fe400078e00ff */
[----:B------:R-:W-:Y:S02]  /*ee00*/  IMAD.MOV.U32 R7, RZ, RZ, -0x1 ;  /* 0xffffffffff077424 */ /* 0x000fe400078e00ff */
[----:B------:R-:W-:Y:S01]  /*ee10*/  IMAD.MOV.U32 R6, RZ, RZ, -0x1 ;  /* 0xffffffffff067424 */ /* 0x000fe200078e00ff */
[----:B--2---:R-:W-:-:S04]  /*ee20*/  ISETP.GE.U32.AND P0, PT, R22, UR4, PT ;  /* 0x0000000416007c0c */ /* 0x004fc8000bf06070 */
[----:B---3--:R-:W-:-:S13]  /*ee30*/  ISETP.GE.U32.AND.EX P0, PT, R23, UR5, PT, P0 ;  /* 0x0000000517007c0c */ /* 0x008fda000bf06100 */
[----:B------:R-:W-:Y:S05]  /*ee40*/  @P0 BRA `(.L_x_301) ;  /* 0x00000004002c0947 */ /* 0x000fea0003800000 */
[----:B------:R-:W0:Y:S01]  /*ee50*/  LDC.64 R14, c[0x0][0x628] ;  /* 0x00018a00ff0e7b82 */ /* 0x000e220000000a00 */
[----:B------:R-:W-:Y:S02]  /*ee60*/  IMAD.MOV.U32 R8, RZ, RZ, R22 ;  /* 0x000000ffff087224 */ /* 0x000fe400078e0016 */
[----:B------:R-:W-:-:S05]  /*ee70*/  IMAD.MOV.U32 R9, RZ, RZ, R23 ;  /* 0x000000ffff097224 */ /* 0x000fca00078e0017 */
[----:B------:R-:W1:Y:S08]  /*ee80*/  LDC R10, c[0x0][0x630] ;  /* 0x00018c00ff0a7b82 */ /* 0x000e700000000800 */
[----:B------:R-:W2:Y:S01]  /*ee90*/  LDC.64 R16, c[0x0][0x620] ;  /* 0x00018800ff107b82 */ /* 0x000ea20000000a00 */
[----:B0-----:R-:W-:-:S04]  /*eea0*/  ISETP.NE.U32.AND P0, PT, R14, RZ, PT ;  /* 0x000000ff0e00720c */ /* 0x001fc80003f05070 */
[----:B------:R-:W-:-:S13]  /*eeb0*/  ISETP.NE.AND.EX P0, PT, R15, RZ, PT, P0 ;  /* 0x000000ff0f00720c */ /* 0x000fda0003f05300 */
[----:B-12---:R-:W-:Y:S05]  /*eec0*/  @!P0 BRA `(.L_x_302) ;  /* 0x0000000000288947 */ /* 0x006fea0003800000 */
[----:B------:R-:W0:Y:S02]  /*eed0*/  LDC R4, c[0x0][0x634] ;  /* 0x00018d00ff047b82 */ /* 0x000e240000000800 */
[----:B0-----:R-:W-:-:S05]  /*eee0*/  IADD3 R9, P0, R22, R4, RZ ;  /* 0x0000000416097210 */ /* 0x001fca0007f1e0ff */
        /* <DEDUP_REMOVED lines=8> */
.L_x_302:
[----:B------:R-:W0:Y:S01]  /*ef70*/  LDC.64 R20, c[0x0][0x640] ;  /* 0x00019000ff147b82 */ /* 0x000e220000000a00 */
[-CC-:B------:R-:W-:Y:S02]  /*ef80*/  SHF.R.U64 R14, R8, R10.reuse, R9.reuse ;  /* 0x0000000a080e7219 */ /* 0x180fe40000001209 */
[----:B------:R-:W-:Y:S02]  /*ef90*/  SHF.R.U32.HI R4, RZ, R10, R9 ;  /* 0x0000000aff047219 */ /* 0x000fe40000011609 */
[----:B------:R-:W-:-:S03]  /*efa0*/  IADD3 R7, P0, RZ, -R14, RZ ;  /* 0x8000000eff077210 */ /* 0x000fc60007f1e0ff */
[----:B------:R-:W1:Y:S02]  /*efb0*/  LDC R8, c[0x0][0x618] ;  /* 0x00018600ff087b82 */ /* 0x000e640000000800 */
[----:B------:R-:W-:Y:S02]  /*efc0*/  IMAD.X R5, RZ, RZ, ~R4, P0 ;  /* 0x000000ffff057224 */ /* 0x000fe400000e0e04 */
[----:B------:R-:W-:Y:S02]  /*efd0*/  IMAD.MOV.U32 R4, RZ, RZ, R22 ;  /* 0x000000ffff047224 */ /* 0x000fe400078e0016 */
[-C--:B------:R-:W-:Y:S02]  /*efe0*/  IMAD R6, R5, R16.reuse, RZ ;  /* 0x0000001005067224 */ /* 0x080fe400078e02ff */
[----:B------:R-:W2:Y:S01]  /*eff0*/  LDC R18, c[0x0][0x608] ;  /* 0x00018200ff127b82 */ /* 0x000ea20000000800 */
[----:B------:R-:W-:Y:S02]  /*f000*/  IMAD.MOV.U32 R5, RZ, RZ, R23 ;  /* 0x000000ffff057224 */ /* 0x000fe400078e0017 */
[----:B------:R-:W-:-:S05]  /*f010*/  IMAD.WIDE.U32 R4, R7, R16, R4 ;  /* 0x0000001007047225 */ /* 0x000fca00078e0004 */
[----:B------:R-:W3:Y:S01]  /*f020*/  LDC R19, c[0x0][0x658] ;  /* 0x00019600ff137b82 */ /* 0x000ee20000000800 */
[----:B------:R-:W-:Y:S01]  /*f030*/  IMAD R7, R7, R17, R6 ;  /* 0x0000001107077224 */ /* 0x000fe200078e0206 */
[----:B0-----:R-:W-:Y:S01]  /*f040*/  ISETP.NE.U32.AND P0, PT, R20, RZ, PT ;  /* 0x000000ff1400720c */ /* 0x001fe20003f05070 */
[----:B------:R-:W-:Y:S02]  /*f050*/  IMAD.MOV.U32 R6, RZ, RZ, -0x1 ;  /* 0xffffffffff067424 */ /* 0x000fe400078e00ff */
[----:B------:R-:W-:Y:S01]  /*f060*/  IMAD.IADD R5, R5, 0x1, R7 ;  /* 0x0000000105057824 */ /* 0x000fe200078e0207 */
[----:B------:R-:W-:Y:S02]  /*f070*/  ISETP.NE.AND.EX P0, PT, R21, RZ, PT, P0 ;  /* 0x000000ff1500720c */ /* 0x000fe40003f05300 */
[----:B------:R-:W0:Y:S02]  /*f080*/  LDC R17, c[0x0][0x600] ;  /* 0x00018000ff117b82 */ /* 0x000e240000000800 */
[----:B-1----:R-:W-:-:S02]  /*f090*/  SHF.R.U64 R10, R4, R8, R5 ;  /* 0x00000008040a7219 */ /* 0x002fc40000001205 */
[----:B------:R-:W-:-:S04]  /*f0a0*/  SHF.R.U32.HI R5, RZ, R8, R5 ;  /* 0x00000008ff057219 */ /* 0x000fc80000011605 */
[----:B------:R-:W1:Y:S01]  /*f0b0*/  LDC R22, c[0x0][0x648] ;  /* 0x00019200ff167b82 */ /* 0x000e620000000800 */
[-CC-:B--2---:R-:W-:Y:S02]  /*f0c0*/  SHF.R.U64 R15, R10, R18.reuse, R5.reuse ;  /* 0x000000120a0f7219 */ /* 0x184fe40000001205 */
[----:B------:R-:W-:Y:S01]  /*f0d0*/  SHF.R.U32.HI R4, RZ, R18, R5 ;  /* 0x00000012ff047219 */ /* 0x000fe20000011605 */
[----:B------:R-:W-:-:S04]  /*f0e0*/  IMAD.MOV.U32 R18, RZ, RZ, 0x1 ;  /* 0x00000001ff127424 */ /* 0x000fc800078e00ff */
[----:B------:R-:W2:Y:S01]  /*f0f0*/  LDC R23, c[0x0][0x638] ;  /* 0x00018e00ff177b82 */ /* 0x000ea20000000800 */
[-CC-:B---3--:R-:W-:Y:S02]  /*f100*/  SHF.R.U64 R16, R15, R19.reuse, R4.reuse ;  /* 0x000000130f107219 */ /* 0x188fe40000001204 */
[-C--:B------:R-:W-:Y:S02]  /*f110*/  SHF.L.U32 R6, R6, R19.reuse, RZ ;  /* 0x0000001306067219 */ /* 0x080fe400000006ff */
[----:B------:R-:W-:Y:S01]  /*f120*/  SHF.R.U32.HI R5, RZ, R19, R4 ;  /* 0x00000013ff057219 */ /* 0x000fe20000011604 */
[----:B------:R-:W-:Y:S01]  /*f130*/  IMAD.MOV.U32 R4, RZ, RZ, R16 ;  /* 0x000000ffff047224 */ /* 0x000fe200078e0010 */
[----:B------:R-:W-:Y:S01]  /*f140*/  LOP3.LUT R24, RZ, R6, RZ, 0x33, !PT ;  /* 0x00000006ff187212 */ /* 0x000fe200078e33ff */
[----:B------:R-:W3:Y:S01]  /*f150*/  LDC R25, c[0x0][0x610] ;  /* 0x00018400ff197b82 */ /* 0x000ee20000000800 */
[----:B------:R-:W-:Y:S05]  /*f160*/  @!P0 BRA `(.L_x_303) ;  /* 0x0000000000288947 */ /* 0x000fea0003800000 */
        /* <DEDUP_REMOVED lines=10> */
.L_x_303:
[----:B-1----:R-:W-:Y:S01]  /*f210*/  SHF.R.U64 R4, R4, R22, R5 ;  /* 0x0000001604047219 */ /* 0x002fe20000001205 */
[----:B0-----:R-:W-:Y:S01]  /*f220*/  VIADD R7, R17, 0xffffffff ;  /* 0xffffffff11077836 */ /* 0x001fe20000000000 */
[----:B------:R-:W-:Y:S01]  /*f230*/  SHF.L.U32 R18, R18, R19, RZ ;  /* 0x0000001312127219 */ /* 0x000fe200000006ff */
[----:B------:R-:W-:Y:S01]  /*f240*/  @P2 IMAD R0, R11, R12, R2 ;  /* 0x0000000c0b002224 */ /* 0x000fe200078e0202 */
[----:B------:R-:W-:Y:S01]  /*f250*/  LOP3.LUT R3, R15, R24, RZ, 0xc0, !PT ;  /* 0x000000180f037212 */ /* 0x000fe200078ec0ff */
[----:B------:R-:W-:Y:S01]  /*f260*/  IMAD.MOV R5, RZ, RZ, -R4 ;  /* 0x000000ffff057224 */ /* 0x000fe200078e0a04 */
[----:B------:R-:W-:Y:S01]  /*f270*/  LOP3.LUT R7, R10, R7, RZ, 0xc0, !PT ;  /* 0x000000070a077212 */ /* 0x000fe200078ec0ff */
[----:B------:R-:W-:Y:S02]  /*f280*/  IMAD.MOV.U32 R6, RZ, RZ, R14 ;  /* 0x000000ffff067224 */ /* 0x000fe400078e000e */
[----:B------:R-:W-:Y:S02]  /*f290*/  IMAD R3, R18, R4, R3 ;  /* 0x0000000412037224 */ /* 0x000fe400078e0203 */
[----:B--2---:R-:W-:-:S02]  /*f2a0*/  IMAD R2, R5, R23, R16 ;  /* 0x0000001705027224 */ /* 0x004fc400078e0210 */
[----:B---3--:R-:W-:Y:S02]  /*f2b0*/  IMAD R0, R3, R25, R0 ;  /* 0x0000001903007224 */ /* 0x008fe400078e0200 */
[----:B------:R-:W-:Y:S02]  /*f2c0*/  IMAD R5, R2, R17, R7 ;  /* 0x0000001102057224 */ /* 0x000fe400078e0207 */
[----:B------:R-:W-:-:S03]  /*f2d0*/  IMAD.MOV.U32 R4, RZ, RZ, 0x1 ;  /* 0x00000001ff047424 */ /* 0x000fc600078e00ff */
[----:B------:R-:W-:Y:S02]  /*f2e0*/  SEL R7, R5, R0, !P2 ;  /* 0x0000000005077207 */ /* 0x000fe40005000000 */
[----:B------:R-:W-:-:S07]  /*f2f0*/  SEL R5, R0, R5, !P2 ;  /* 0x0000000500057207 */ /* 0x000fce0005000000 */
.L_x_301:
[----:B------:R-:W-:-:S08]  /*f300*/  NOP ;  /* 0x0000000000007918 */ /* 0x000fd00000000000 */
[----:B------:R-:W0:-:S00]  /*f310*/  USETMAXREG.DEALLOC.CTAPOOL 0x28 ;  /* 0x00000028000079c8 */ /* 0x000e0000080e0500 */
[----:B------:R-:W-:-:S13]  /*f320*/  ISETP.NE.AND P0, PT, RZ, UR8, PT ;  /* 0x00000008ff007c0c */ /* 0x000fda000bf05270 */
[----:B------:R-:W-:Y:S05]  /*f330*/  @P0 EXIT ;  /* 0x000000000000094d */ /* 0x000fea0003800000 */
[----:B0-----:R-:W-:Y:S01]  /*f340*/  LOP3.LUT P0, RZ, R4, 0xff, RZ, 0xc0, !PT ;  /* 0x000000ff04ff7812 */ /* 0x001fe2000780c0ff */
[----:B------:R-:W-:Y:S02]  /*f350*/  IMAD.MOV.U32 R0, RZ, RZ, 0x1 ;  /* 0x00000001ff007424 */ /* 0x000fe400078e00ff */
[----:B------:R-:W-:-:S10]  /*f360*/  IMAD.MOV.U32 R8, RZ, RZ, RZ ;  /* 0x000000ffff087224 */ /* 0x000fd400078e00ff */
[----:B------:R-:W-:Y:S05]  /*f370*/  @!P0 BRA `(.L_x_304) ;  /* 0x0000000c00b08947 */ /* 0x000fea0003800000 */
[----:B------:R-:W0:Y:S01]  /*f380*/  S2UR UR8, SR_CgaCtaId ;  /* 0x00000000000879c3 */ /* 0x000e220000008800 */
[----:B------:R-:W-:Y:S01]  /*f390*/  ULDC UR11, c[0x0][0x658] ;  /* 0x00019600000b7ab9 */ /* 0x000fe20000000800 */
[----:B------:R-:W-:Y:S01]  /*f3a0*/  UMOV UR12, 0xffffffff ;  /* 0xffffffff000c7882 */ /* 0x000fe20000000000 */
[----:B------:R-:W-:Y:S01]  /*f3b0*/  ULDC UR4, c[0x0][0x28c] ;  /* 0x0000a30000047ab9 */ /* 0x000fe20000000800 */
[----:B------:R-:W-:Y:S01]  /*f3c0*/  USHF.L.U32 UR12, UR12, UR11, URZ ;  /* 0x0000000b0c0c7299 */ /* 0x000fe2000800063f */
[----:B------:R-:W-:Y:S01]  /*f3d0*/  BSSY B0, `(.L_x_304) ;  /* 0x00000e6000007945 */ /* 0x000fe20003800000 */
[----:B------:R-:W-:Y:S01]  /*f3e0*/  UIADD3 UR19, UR4, 0x1f, URZ ;  /* 0x0000001f04137890 */ /* 0x000fe2000fffe03f */
[----:B------:R-:W-:Y:S01]  /*f3f0*/  IMAD.MOV.U32 R9, RZ, RZ, 0x1 ;  /* 0x00000001ff097424 */ /* 0x000fe200078e00ff */
[----:B------:R-:W-:Y:S01]  /*f400*/  ULDC UR5, c[0x0][0x600] ;  /* 0x0001800000057ab9 */ /* 0x000fe20000000800 */
[----:B------:R-:W-:Y:S01]  /*f410*/  UMOV UR21, 0x1 ;  /* 0x0000000100157882 */ /* 0x000fe20000000000 */
[----:B------:R-:W-:Y:S01]  /*f420*/  ULOP3.LUT UR14, URZ, UR12, URZ, 0x33, !UPT ;  /* 0x0000000c3f0e7292 */ /* 0x000fe2000f8e333f */
[----:B------:R-:W-:Y:S01]  /*f430*/  IMAD.MOV.U32 R0, RZ, RZ, 0x1 ;  /* 0x00000001ff007424 */ /* 0x000fe200078e00ff */
[----:B------:R-:W-:Y:S01]  /*f440*/  ULDC UR9, c[0x0][0xc] ;  /* 0x0000030000097ab9 */ /* 0x000fe20000000800 */
[----:B------:R-:W-:Y:S01]  /*f450*/  UIADD3 UR4, UR5, -0x1, URZ ;  /* 0xffffffff05047890 */ /* 0x000fe2000fffe03f */
[----:B------:R-:W-:Y:S01]  /*f460*/  IMAD.MOV.U32 R8, RZ, RZ, RZ ;  /* 0x000000ffff087224 */ /* 0x000fe200078e00ff */
[----:B------:R-:W-:-:S02]  /*f470*/  USHF.R.S32.HI UR20, URZ, 0x1f, UR19 ;  /* 0x0000001f3f147899 */ /* 0x000fc40008011413 */
[----:B------:R-:W-:Y:S01]  /*f480*/  USHF.L.U32 UR5, UR21, UR11, URZ ;  /* 0x0000000b15057299 */ /* 0x000fe2000800063f */
[----:B------:R-:W-:Y:S01]  /*f490*/  ULDC UR16, c[0x0][0x10] ;  /* 0x0000040000107ab9 */ /* 0x000fe20000000800 */
[----:B------:R-:W-:Y:S01]  /*f4a0*/  ULEA.HI UR19, UR20, UR19, URZ, 0x5 ;  /* 0x0000001314137291 */ /* 0x000fe2000f8f283f */
[----:B------:R-:W-:Y:S01]  /*f4b0*/  ULDC UR18, c[0x0][0x14] ;  /* 0x0000050000127ab9 */ /* 0x000fe20000000800 */
[----:B------:R-:W-:Y:S01]  /*f4c0*/  UMOV UR22, 0x1111 ;  /* 0x0000111100167882 */ /* 0x000fe20000000000 */
[----:B0-----:R-:W-:Y:S02]  /*f4d0*/  USHF.R.U32.HI UR28, URZ, 0x2, UR8 ;  /* 0x000000023f1c7899 */ /* 0x001fe40008011608 */
[----:B------:R-:W-:Y:S02]  /*f4e0*/  ULOP3.LUT UR10, UR8, 0x3, URZ, 0xc0, !UPT ;  /* 0x00000003080a7892 */ /* 0x000fe4000f8ec03f */
[----:B------:R-:W-:Y:S02]  /*f4f0*/  USHF.L.U32 UR7, UR8, 0x6, URZ ;  /* 0x0000000608077899 */ /* 0x000fe4000800063f */
[----:B------:R-:W-:-:S02]  /*f500*/  USHF.L.U32 UR6, UR8, 0xb, URZ ;  /* 0x0000000b08067899 */ /* 0x000fc4000800063f */
[----:B------:R-:W-:Y:S02]  /*f510*/  ULOP3.LUT UR8, UR8, 0xfffffffc, URZ, 0xc0, !UPT ;  /* 0xfffffffc08087892 */ /* 0x000fe4000f8ec03f */
[----:B------:R-:W-:Y:S02]  /*f520*/  UISETP.GT.U32.AND UP0, UPT, UR10, 0xffff, UPT ;  /* 0x0000ffff0a00788c */ /* 0x000fe4000bf04070 */
[----:B------:R-:W-:Y:S02]  /*f530*/  ULOP3.LUT UR12, UR8, 0x1, URZ, 0xfc, !UPT ;  /* 0x00000001080c7892 */ /* 0x000fe4000f8efc3f */
[----:B------:R-:W-:Y:S02]  /*f540*/  ULOP3.LUT UR15, UR8, 0x2, URZ, 0xfc, !UPT ;  /* 0x00000002080f7892 */ /* 0x000fe4000f8efc3f */
[----:B------:R-:W-:Y:S02]  /*f550*/  USHF.L.U32 UR11, UR21, UR8, URZ ;  /* 0x00000008150b7299 */ /* 0x000fe4000800063f */
[----:B------:R-:W-:-:S02]  /*f560*/  ULOP3.LUT UR17, UR8, 0x3, URZ, 0xfc, !UPT ;  /* 0x0000000308117892 */ /* 0x000fc4000f8efc3f */
[----:B------:R-:W-:Y:S02]  /*f570*/  UIMAD.WIDE.U32 UR8, UR9, UR16, URZ ;  /* 0x00000010090872a5 */ /* 0x000fe4000f8e003f */
[----:B------:R-:W-:Y:S02]  /*f580*/  USHF.L.U32 UR12, UR21, UR12, URZ ;  /* 0x0000000c150c7299 */ /* 0x000fe4000800063f */
[----:B------:R-:W-:Y:S02]  /*f590*/  USHF.L.U32 UR16, UR21, UR15, URZ ;  /* 0x0000000f15107299 */ /* 0x000fe4000800063f */
[----:B------:R-:W-:Y:S02]  /*f5a0*/  USEL UR10, UR10, 0xffff, !UP0 ;  /* 0x0000ffff0a0a7887 */ /* 0x000fe4000c000000 */
[----:B------:R-:W-:Y:S02]  /*f5b0*/  USHF.L.U32 UR17, UR21, UR17, URZ ;  /* 0x0000001115117299 */ /* 0x000fe4000800063f */
[----:B------:R-:W-:-:S02]  /*f5c0*/  UIMAD.WIDE.U32 UR24, UR8, UR18, URZ ;  /* 0x00000012081872a5 */ /* 0x000fc4000f8e003f */
[----:B------:R-:W-:Y:S02]  /*f5d0*/  UIMAD UR20, UR9, UR18, URZ ;  /* 0x00000012091472a4 */ /* 0x000fe4000f8e023f */
[----:B------:R-:W-:Y:S02]  /*f5e0*/  USHF.R.S32.HI UR15, URZ, 0x5, UR19 ;  /* 0x000000053f0f7899 */ /* 0x000fe40008011413 */
[----:B------:R-:W-:Y:S02]  /*f5f0*/  ULOP3.LUT UR11, UR16, UR11, UR12, 0xfe, !UPT ;  /* 0x0000000b100b7292 */ /* 0x000fe4000f8efe0c */
[----:B------:R-:W-:Y:S02]  /*f600*/  ULOP3.LUT UR10, UR10, 0xffff, URZ, 0xc0, !UPT ;  /* 0x0000ffff0a0a7892 */ /* 0x000fe4000f8ec03f */
[----:B------:R-:W-:Y:S02]  /*f610*/  ULOP3.LUT UR27, UR13, 0x2, URZ, 0xfc, !UPT ;  /* 0x000000020d1b7892 */ /* 0x000fe4000f8efc3f */
[----:B------:R-:W-:-:S02]  /*f620*/  ULOP3.LUT UR7, UR7, 0xc0, URZ, 0xc0, !UPT ;  /* 0x000000c007077892 */ /* 0x000fc4000f8ec03f */
[----:B------:R-:W-:Y:S02]  /*f630*/  ULOP3.LUT UR6, UR6, 0x1800, URZ, 0xc0, !UPT ;  /* 0x0000180006067892 */ /* 0x000fe4000f8ec03f */
[----:B------:R-:W-:Y:S02]  /*f640*/  UIADD3 UR20, UR25, UR20, URZ ;  /* 0x0000001419147290 */ /* 0x000fe4000fffe03f */
[----:B------:R-:W-:Y:S02]  /*f650*/  ULOP3.LUT UR21, UR11, UR17, URZ, 0xfc, !UPT ;  /* 0x000000110b157292 */ /* 0x000fe4000f8efc3f */
[----:B------:R-:W-:Y:S02]  /*f660*/  USHF.L.U32 UR22, UR22, UR10, URZ ;  /* 0x0000000a16167299 */ /* 0x000fe4000800063f */
[----:B------:R-:W-:Y:S01]  /*f670*/  UIADD3 UR31, UR15, 0x1, URZ ;  /* 0x000000010f1f7890 */ /* 0x000fe2000fffe03f */
[----:B------:R-:W-:-:S11]  /*f680*/  ULDC.64 UR32, c[0x0][0x198] ;  /* 0x0000660000207ab9 */ /* 0x000fd60000000a00 */
.L_x_315:
[----:B------:R-:W-:-:S03]  /*f690*/  UMOV UR8, 0xffffffff ;  /* 0xffffffff00087882 */ /* 0x000fc60000000000 */
[----:B------:R-:W-:Y:S05]  /*f6a0*/  BRA.DIV UR8, `(.L_x_305) ;  /* 0x0000001608d87947 */ /* 0x000fea000b800000 */
[----:B------:R-:W-:-:S13]  /*f6b0*/  ELECT P0, URZ, PT ;  /* 0x00000000003f782f */ /* 0x000fda0003800000 */
.L_x_340:
[----:B------:R-:W0:Y:S01]  /*f6c0*/  LDC R2, c[0x0][0x28c] ;  /* 0x0000a300ff027b82 */ /* 0x000e220000000800 */
[----:B------:R-:W-:Y:S01]  /*f6d0*/  BSSY B1, `(.L_x_306) ;  /* 0x000003d000017945 */ /* 0x000fe20003800000 */
[----:B0-----:R-:W-:-:S13]  /*f6e0*/  ISETP.LT.OR P0, PT, R2, 0x1, !P0 ;  /* 0x000000010200780c */ /* 0x001fda0004701670 */
[----:B------:R-:W-:Y:S05]  /*f6f0*/  @P0 BRA `(.L_x_307) ;  /* 0x0000000000e80947 */ /* 0x000fea0003800000 */
[----:B------:R-:W-:Y:S01]  /*f700*/  LEA R5, R5, UR28, 0x2 ;  /* 0x0000001c05057c11 */ /* 0x000fe2000f8e10ff */
[----:B------:R-:W-:Y:S01]  /*f710*/  IMAD.MOV.U32 R13, RZ, RZ, RZ ;  /* 0x000000ffff0d7224 */ /* 0x000fe200078e00ff */
[----:B------:R-:W-:Y:S01]  /*f720*/  LEA R7, R7, UR7, 0x8 ;  /* 0x0000000707077c11 */ /* 0x000fe2000f8e40ff */
[----:B------:R-:W-:Y:S02]  /*f730*/  IMAD.U32 R14, RZ, RZ, UR31 ;  /* 0x0000001fff0e7e24 */ /* 0x000fe4000f8e00ff */
[----:B------:R-:W-:Y:S02]  /*f740*/  IMAD.MOV.U32 R2, RZ, RZ, R0 ;  /* 0x000000ffff027224 */ /* 0x000fe400078e0000 */
[----:B------:R-:W-:Y:S02]  /*f750*/  IMAD.MOV.U32 R3, RZ, RZ, R8 ;  /* 0x000000ffff037224 */ /* 0x000fe400078e0008 */
[----:B------:R-:W-:-:S07]  /*f760*/  IMAD.SHL.U32 R10, R5, 0x20, RZ ;  /* 0x00000020050a7824 */ /* 0x000fce00078e00ff */
.L_x_310:
[----:B------:R-:W0:Y:S01]  /*f770*/  S2R R5, SR_CgaCtaId ;  /* 0x0000000000057919 */ /* 0x000e220000008800 */
[----:B------:R-:W-:Y:S01]  /*f780*/  MOV R4, 0x400 ;  /* 0x0000040000047802 */ /* 0x000fe20000000f00 */
[----:B------:R-:W1:Y:S03]  /*f790*/  S2R R15, SR_TID.X ;  /* 0x00000000000f7919 */ /* 0x000e660000002100 */
[----:B0-----:R-:W-:Y:S02]  /*f7a0*/  LEA R12, R5, R4, 0x18 ;  /* 0x00000004050c7211 */ /* 0x001fe400078ec0ff */
[----:B------:R-:W-:Y:S02]  /*f7b0*/  SHF.L.U32 R4, R2, 0x1f, RZ ;  /* 0x0000001f02047819 */ /* 0x000fe400000006ff */
[----:B-1----:R-:W-:Y:S01]  /*f7c0*/  LOP3.LUT P1, RZ, R15, 0x7f, RZ, 0xc0, !PT ;  /* 0x0000007f0fff7812 */ /* 0x002fe2000782c0ff */
[----:B------:R-:W-:-:S04]  /*f7d0*/  IMAD R11, R3, 0x8, R12 ;  /* 0x00000008030b7824 */ /* 0x000fc800078e020c */
[----:B------:R-:W0:Y:S08]  /*f7e0*/  SYNCS.PHASECHK.TRANS64.TRYWAIT P0, [R11+URZ+0x90], R4 ;  /* 0x000090040b0075a7 */ /* 0x000e30000800017f */
[----:B------:R-:W1:Y:S01]  /*f7f0*/  @!P1 LDC R5, c[0x0][0x500] ;  /* 0x00014000ff059b82 */ /* 0x000e620000000800 */
[----:B0-----:R-:W-:Y:S05]  /*f800*/  @!P0 BRA `(.L_x_308) ;  /* 0x0000001400a08947 */ /* 0x001fea0003800000 */
.L_x_341:
[----:B------:R-:W-:Y:S01]  /*f810*/  UPRMT UR8, UR27, 0x9910, URZ ;  /* 0x000099101b087896 */ /* 0x000fe2000800003f */
[----:B-1----:R1:W-:Y:S03]  /*f820*/  @!P1 SYNCS.ARRIVE.TRANS64 RZ, [R11+URZ], R5 ;  /* 0x000000050bff99a7 */ /* 0x0023e6000800003f */
[----:B------:R-:W-:-:S06]  /*f830*/  UISETP.NE.AND UP0, UPT, UR8, 0x2, UPT ;  /* 0x000000020800788c */ /* 0x000fcc000bf05270 */
[----:B------:R-:W-:-:S13]  /*f840*/  PLOP3.LUT P0, PT, PT, PT, UP0, 0x80, 0x0 ;  /* 0x000000000000781c */ /* 0x000fda0003f0f008 */
[----:B-1----:R-:W-:Y:S05]  /*f850*/  @P0 BRA `(.L_x_309) ;  /* 0x0000000000040947 */ /* 0x002fea0003800000 */
[----:B------:R-:W-:Y:S01]  /*f860*/  BPT.TRAP 0x1 ;  /* 0x000000040000795c */ /* 0x000fe20000300000 */
.L_x_309:
[C---:B0-----:R-:W-:Y:S01]  /*f870*/  LEA R4, R3.reuse, UR28, 0x2 ;  /* 0x0000001c03047c11 */ /* 0x041fe2000f8e10ff */
[----:B------:R-:W-:Y:S01]  /*f880*/  VIADD R14, R14, 0xffffffff ;  /* 0xffffffff0e0e7836 */ /* 0x000fe20000000000 */
[----:B------:R-:W-:Y:S01]  /*f890*/  R2UR UR11, R3 ;  /* 0x00000000030b72ca */ /* 0x000fe200000e0000 */
[----:B------:R-:W-:Y:S01]  /*f8a0*/  UIADD3 UR16, UP0, UR32, 0xf0, URZ ;  /* 0x000000f020107890 */ /* 0x000fe2000ff1e03f */
[----:B------:R-:W-:Y:S01]  /*f8b0*/  R2UR UR26, R12 ;  /* 0x000000000c1a72ca */ /* 0x000fe200000e0000 */
[----:B------:R-:W-:Y:S01]  /*f8c0*/  IMAD.U32 R4, R4, 0x400, R12 ;  /* 0x0000040004047824 */ /* 0x000fe200078e000c */
[----:B------:R-:W-:Y:S01]  /*f8d0*/  R2UR UR29, R10 ;  /* 0x000000000a1d72ca */ /* 0x000fe200000e0000 */
[----:B------:R-:W-:Y:S01]  /*f8e0*/  UIADD3 UR34, UP1, UR32, 0x1f0, URZ ;  /* 0x000001f020227890 */ /* 0x000fe2000ff3e03f */
[----:B------:R-:W-:Y:S01]  /*f8f0*/  R2UR UR9, R11 ;  /* 0x000000000b0972ca */ /* 0x000fe200000e0000 */
[----:B------:R-:W-:Y:S01]  /*f900*/  UIADD3.X UR17, URZ, UR33, URZ, UP0, !UPT ;  /* 0x000000213f117290 */ /* 0x000fe200087fe43f */
[----:B------:R-:W-:Y:S01]  /*f910*/  R2UR UR8, R4 ;  /* 0x00000000040872ca */ /* 0x000fe200000e0000 */
[----:B------:R-:W-:Y:S01]  /*f920*/  UPRMT UR23, URZ, 0x5410, UR22 ;  /* 0x000054103f177896 */ /* 0x000fe20008000016 */
[----:B------:R-:W-:Y:S01]  /*f930*/  R2UR UR10, R13 ;  /* 0x000000000d0a72ca */ /* 0x000fe200000e0000 */
[----:B------:R-:W-:Y:S01]  /*f940*/  VIADD R3, R3, 0x1 ;  /* 0x0000000103037836 */ /* 0x000fe20000000000 */
[----:B------:R-:W-:Y:S01]  /*f950*/  R2UR UR12, R6 ;  /* 0x00000000060c72ca */ /* 0x000fe200000e0000 */
[----:B------:R-:W-:Y:S01]  /*f960*/  ULEA UR11, UR11, UR6, 0xd ;  /* 0x000000060b0b7291 */ /* 0x000fe2000f8e683f */
[----:B------:R-:W-:Y:S01]  /*f970*/  R2UR UR30, R7 ;  /* 0x00000000071e72ca */ /* 0x000fe200000e0000 */
[----:B------:R-:W-:Y:S01]  /*f980*/  UPRMT UR36, URZ, 0x5410, UR21 ;  /* 0x000054103f247896 */ /* 0x000fe20008000015 */
[----:B------:R-:W-:Y:S01]  /*f990*/  ISETP.GT.AND P1, PT, R14, 0x1, PT ;  /* 0x000000010e00780c */ /* 0x000fe20003f24270 */
[----:B------:R-:W-:Y:S01]  /*f9a0*/  UIADD3 UR26, UR26, 0x12200, UR11 ;  /* 0x000122001a1a7890 */ /* 0x000fe2000fffe00b */
[----:B------:R-:W-:Y:S01]  /*f9b0*/  ISETP.NE.AND P0, PT, R3, 0x12, PT ;  /* 0x000000120300780c */ /* 0x000fe20003f05270 */
[----:B------:R-:W-:Y:S01]  /*f9c0*/  UIADD3.X UR35, URZ, UR33, URZ, UP1, !UPT ;  /* 0x000000213f237290 */ /* 0x000fe20008ffe43f */
[----:B------:R-:W-:Y:S01]  /*f9d0*/  VIADD R13, R13, 0x20 ;  /* 0x000000200d0d7836 */ /* 0x000fe20000000000 */
[----:B------:R-:W-:Y:S01]  /*f9e0*/  UIADD3 UR8, UR8, 0x200, URZ ;  /* 0x0000020008087890 */ /* 0x000fe2000fffe03f */
[----:B------:R-:W-:Y:S01]  /*f9f0*/  SEL R5, RZ, 0x1, P0 ;  /* 0x00000001ff057807 */ /* 0x000fe20000000000 */
[----:B------:R-:W-:Y:S01]  /*fa00*/  UMOV UR18, 0x0 ;  /* 0x0000000000127882 */ /* 0x000fe20000000000 */
[----:B------:R-:W-:Y:S01]  /*fa10*/  UMOV UR19, 0x10000000 ;  /* 0x1000000000137882 */ /* 0x000fe20000000000 */
[----:B------:R-:W-:Y:S01]  /*fa20*/  UMOV UR11, UR29 ;  /* 0x0000001d000b7c82 */ /* 0x000fe20008000000 */
[----:B------:R-:W-:-:S02]  /*fa30*/  LOP3.LUT R2, R2, R5, RZ, 0x3c, !PT ;  /* 0x0000000502027212 */ /* 0x000fc400078e3cff */
[----:B------:R-:W-:Y:S02]  /*fa40*/  SEL R3, R3, RZ, P0 ;  /* 0x000000ff03037207 */ /* 0x000fe40000000000 */
[----:B------:R0:W-:Y:S02]  /*fa50*/  UTMALDG.3D.MULTICAST [UR8], [UR16], UR23, desc[UR18] ;  /* 0x00001208100073b4 */ /* 0x0001e40008011817 */
[----:B0-----:R-:W-:Y:S01]  /*fa60*/  UMOV UR8, UR26 ;  /* 0x0000001a00087c82 */ /* 0x001fe20008000000 */
[----:B------:R-:W-:Y:S02]  /*fa70*/  UMOV UR11, UR30 ;  /* 0x0000001e000b7c82 */ /* 0x000fe40008000000 */
[----:B------:R0:W-:Y:S02]  /*fa80*/  UTMALDG.3D.MULTICAST [UR8], [UR34], UR36, desc[UR18] ;  /* 0x00001208220073b4 */ /* 0x0001e40008011824 */
[----:B0-----:R-:W-:Y:S05]  /*fa90*/  @P1 BRA `(.L_x_310) ;  /* 0xfffffffc00341947 */ /* 0x001fea000383ffff */
.L_x_307:
[----:B------:R-:W-:Y:S05]  /*faa0*/  BSYNC B1 ;  /* 0x0000000000017941 */ /* 0x000fea0003800000 */
.L_x_306:
[----:B------:R-:W2:Y:S01]  /*fab0*/  LDL.LU R15, [R1+0x80] ;  /* 0x00008000010f7983 */ /* 0x000ea20000300800 */
[----:B------:R-:W-:Y:S01]  /*fac0*/  LOP3.LUT P1, RZ, R9, 0xff, RZ, 0xc0, !PT ;  /* 0x000000ff09ff7812 */ /* 0x000fe2000782c0ff */
[----:B------:R-:W-:Y:S01]  /*fad0*/  VIADD R8, R8, UR15 ;  /* 0x0000000f08087c36 */ /* 0x000fe20008000000 */
[----:B------:R-:W-:Y:S01]  /*fae0*/  ULDC.64 UR8, c[0x0][0x650] ;  /* 0x0001940000087ab9 */ /* 0x000fe20000000a00 */
[----:B------:R-:W3:Y:S01]  /*faf0*/  LDL.LU R12, [R1+0x84] ;  /* 0x00008400010c7983 */ /* 0x000ee20000300800 */
[----:B------:R-:W-:Y:S01]  /*fb00*/  IMAD.U32 R5, RZ, RZ, UR15 ;  /* 0x0000000fff057e24 */ /* 0x000fe2000f8e00ff */
[----:B------:R-:W-:Y:S01]  /*fb10*/  UISETP.GE.U32.AND UP0, UPT, UR15, 0x12, UPT ;  /* 0x000000120f00788c */ /* 0x000fe2000bf06070 */
[----:B------:R-:W-:Y:S01]  /*fb20*/  ISETP.GT.U32.AND P0, PT, R8, 0x11, PT ;  /* 0x000000110800780c */ /* 0x000fe20003f04070 */
[----:B------:R-:W-:Y:S01]  /*fb30*/  BSSY B1, `(.L_x_311) ;  /* 0x000006d000017945 */ /* 0x000fe20003800000 */
[----:B------:R-:W-:Y:S01]  /*fb40*/  IMAD.MOV.U32 R7, RZ, RZ, -0x1 ;  /* 0xffffffffff077424 */ /* 0x000fe200078e00ff */
[----:B------:R-:W-:Y:S01]  /*fb50*/  PRMT R9, RZ, 0x7610, R9 ;  /* 0x00007610ff097816 */ /* 0x000fe20000000009 */
[----:B------:R-:W-:Y:S01]  /*fb60*/  IMAD.MOV.U32 R6, RZ, RZ, -0x1 ;  /* 0xffffffffff067424 */ /* 0x000fe200078e00ff */
[----:B------:R-:W-:-:S02]  /*fb70*/  ISETP.LT.U32.AND P0, PT, R5, 0x12, P0 ;  /* 0x000000120500780c */ /* 0x000fc40000701070 */
[----:B------:R-:W0:Y:S01]  /*fb80*/  @P1 S2R R3, SR_CgaCtaId ;  /* 0x0000000000031919 */ /* 0x000e220000008800 */
[----:B------:R-:W-:Y:S02]  /*fb90*/  @P1 MOV R2, 0x400 ;  /* 0x0000040000021802 */ /* 0x000fe40000000f00 */
[----:B------:R-:W-:Y:S02]  /*fba0*/  PLOP3.LUT P3, PT, PT, PT, UP0, 0x80, 0x0 ;  /* 0x000000000000781c */ /* 0x000fe40003f6f008 */
[----:B0-----:R-:W-:Y:S01]  /*fbb0*/  @P1 LEA R4, R3, R2, 0x18 ;  /* 0x0000000203041211 */ /* 0x001fe200078ec0ff */
[----:B------:R-:W-:-:S03]  /*fbc0*/  IMAD.WIDE.U32 R2, R8, 0x38e38e39, RZ ;  /* 0x38e38e3908027825 */ /* 0x000fc600078e00ff */
[----:B------:R0:W-:Y:S02]  /*fbd0*/  @P1 SYNCS.ARRIVE.TRANS64.A1T0 RZ, [R4+URZ+0x138], RZ ;  /* 0x000138ff04ff19a7 */ /* 0x0001e4000810003f */
[----:B------:R-:W-:Y:S02]  /*fbe0*/  SHF.R.U32.HI R5, RZ, 0x2, R3 ;  /* 0x00000002ff057819 */ /* 0x000fe40000011603 */
[----:B------:R-:W-:Y:S02]  /*fbf0*/  SEL R3, RZ, 0x1, !P0 ;  /* 0x00000001ff037807 */ /* 0x000fe40004000000 */
[----:B------:R-:W-:Y:S01]  /*fc00*/  PRMT R2, RZ, 0x7610, R2 ;  /* 0x00007610ff027816 */ /* 0x000fe20000000002 */
[----:B------:R-:W-:Y:S01]  /*fc10*/  IMAD R8, R5, -0x12, R8 ;  /* 0xffffffee05087824 */ /* 0x000fe200078e0208 */
[----:B------:R-:W-:-:S04]  /*fc20*/  LOP3.LUT R0, R0, R3, RZ, 0x3c, !PT ;  /* 0x0000000300007212 */ /* 0x000fc800078e3cff */
[----:B------:R-:W-:Y:S01]  /*fc30*/  @P3 LOP3.LUT R0, R0, 0x1, R5, 0x78, !PT ;  /* 0x0000000100003812 */ /* 0x000fe200078e7805 */
[----:B------:R-:W-:Y:S01]  /*fc40*/  IMAD.MOV.U32 R5, RZ, RZ, -0x1 ;  /* 0xffffffffff057424 */ /* 0x000fe200078e00ff */
[----:B---3--:R-:W-:-:S04]  /*fc50*/  IADD3 R12, P1, R12, UR24, RZ ;  /* 0x000000180c0c7c10 */ /* 0x008fc8000ff3e0ff */
[----:B--2---:R-:W-:Y:S01]  /*fc60*/  IADD3.X R15, R15, UR20, RZ, P1, !PT ;  /* 0x000000140f0f7c10 */ /* 0x004fe20008ffe4ff */
[----:B------:R0:W-:Y:S01]  /*fc70*/  STL [R1+0x84], R12 ;  /* 0x0000840c01007387 */ /* 0x0001e20000100800 */
[----:B------:R-:W-:-:S03]  /*fc80*/  ISETP.GE.U32.AND P0, PT, R12, UR8, PT ;  /* 0x000000080c007c0c */ /* 0x000fc6000bf06070 */
[----:B------:R0:W-:Y:S01]  /*fc90*/  STL [R1+0x80], R15 ;  /* 0x0000800f01007387 */ /* 0x0001e20000100800 */
[----:B------:R-:W-:-:S13]  /*fca0*/  ISETP.GE.U32.AND.EX P0, PT, R15, UR9, PT, P0 ;  /* 0x000000090f007c0c */ /* 0x000fda000bf06100 */
[----:B0-----:R-:W-:Y:S05]  /*fcb0*/  @P0 BRA `(.L_x_312) ;  /* 0x0000000400500947 */ /* 0x001fea0003800000 */
[----:B------:R-:W-:Y:S01]  /*fcc0*/  ULDC.64 UR8, c[0x0][0x628] ;  /* 0x00018a0000087ab9 */ /* 0x000fe20000000a00 */
[----:B------:R-:W0:Y:S01]  /*fcd0*/  S2R R11, SR_CTAID.X ;  /* 0x00000000000b7919 */ /* 0x000e220000002500 */
[----:B------:R-:W-:Y:S01]  /*fce0*/  ISETP.NE.U32.AND P0, PT, RZ, UR8, PT ;  /* 0x00000008ff007c0c */ /* 0x000fe2000bf05070 */
[----:B------:R-:W-:Y:S01]  /*fcf0*/  ULDC UR11, c[0x0][0x630] ;  /* 0x00018c00000b7ab9 */ /* 0x000fe20000000800 */
[----:B------:R-:W-:Y:S01]  /*fd00*/  IMAD.MOV.U32 R2, RZ, RZ, R12 ;  /* 0x000000ffff027224 */ /* 0x000fe200078e000c */
[----:B------:R-:W1:Y:S01]  /*fd10*/  S2R R10, SR_CTAID.Y ;  /* 0x00000000000a7919 */ /* 0x000e620000002600 */
[----:B------:R-:W-:Y:S01]  /*fd20*/  ISETP.NE.AND.EX P0, PT, RZ, UR9, PT, P0 ;  /* 0x00000009ff007c0c */ /* 0x000fe2000bf05300 */
[----:B------:R-:W-:-:S12]  /*fd30*/  IMAD.MOV.U32 R3, RZ, RZ, R15 ;  /* 0x000000ffff037224 */ /* 0x000fd800078e000f */
[----:B------:R-:W-:Y:S05]  /*fd40*/  @!P0 BRA `(.L_x_313) ;  /* 0x0000000000288947 */ /* 0x000fea0003800000 */
[----:B------:R-:W-:Y:S02]  /*fd50*/  ULDC UR10, c[0x0][0x634] ;  /* 0x00018d00000a7ab9 */ /* 0x000fe40000000800 */
[----:B------:R-:W-:-:S05]  /*fd60*/  IADD3 R7, P0, R12, UR10, RZ ;  /* 0x0000000a0c077c10 */ /* 0x000fca000ff1e0ff */
[----:B------:R-:W-:-:S04]  /*fd70*/  IMAD.X R13, RZ, RZ, R15, P0 ;  /* 0x000000ffff0d7224 */ /* 0x000fc800000e060f */
[----:B------:R-:W-:-:S04]  /*fd80*/  IMAD.WIDE.U32 R4, R13, UR8, RZ ;  /* 0x000000080d047c25 */ /* 0x000fc8000f8e00ff */
[----:B------:R-:W-:-:S04]  /*fd90*/  IMAD.WIDE.U32 R4, P0, R7, UR9, R4 ;  /* 0x0000000907047c25 */ /* 0x000fc8000f800004 */
[----:B------:R-:W-:-:S04]  /*fda0*/  IMAD.WIDE.U32 R6, R7, UR8, RZ ;  /* 0x0000000807067c25 */ /* 0x000fc8000f8e00ff */
[----:B------:R-:W-:Y:S01]  /*fdb0*/  IMAD.X R3, RZ, RZ, RZ, P0 ;  /* 0x000000ffff037224 */ /* 0x000fe200000e06ff */
[----:B------:R-:W-:Y:S01]  /*fdc0*/  IADD3 RZ, P0, R7, R4, RZ ;  /* 0x0000000407ff7210 */ /* 0x000fe20007f1e0ff */
[----:B------:R-:W-:-:S04]  /*fdd0*/  IMAD.MOV.U32 R2, RZ, RZ, R5 ;  /* 0x000000ffff027224 */ /* 0x000fc800078e0005 */
[----:B------:R-:W-:-:S08]  /*fde0*/  IMAD.WIDE.U32.X R2, R13, UR9, R2, P0 ;  /* 0x000000090d027c25 */ /* 0x000fd000080e0402 */
.L_x_313:
[--C-:B------:R-:W-:Y:S01]  /*fdf0*/  SHF.R.U64 R6, R2, UR11, R3.reuse ;  /* 0x0000000b02067c19 */ /* 0x100fe20008001203 */
[----:B------:R-:W-:Y:S01]  /*fe00*/  ULDC.64 UR8, c[0x0][0x620] ;  /* 0x0001880000087ab9 */ /* 0x000fe20000000a00 */
[----:B------:R-:W-:Y:S01]  /*fe10*/  SHF.R.U32.HI R2, RZ, UR11, R3 ;  /* 0x0000000bff027c19 */ /* 0x000fe20008011603 */
[----:B------:R-:W-:Y:S01]  /*fe20*/  IMAD.MOV.U32 R3, RZ, RZ, R15 ;  /* 0x000000ffff037224 */ /* 0x000fe200078e000f */
[----:B------:R-:W-:Y:S01]  /*fe30*/  IADD3 R5, P0, RZ, -R6, RZ ;  /* 0x80000006ff057210 */ /* 0x000fe20007f1e0ff */
[----:B------:R-:W2:Y:S01]  /*fe40*/  LDC R16, c[0x0][0x144] ;  /* 0x00005100ff107b82 */ /* 0x000ea20000000800 */
[----:B0-----:R-:W-:Y:S01]  /*fe50*/  I2FP.F32.U32 R7, R11 ;  /* 0x0000000b00077245 */ /* 0x001fe20000201000 */
[----:B------:R-:W-:Y:S01]  /*fe60*/  ULDC.64 UR16, c[0x0][0x640] ;  /* 0x0001900000107ab9 */ /* 0x000fe20000000a00 */
[----:B------:R-:W-:Y:S01]  /*fe70*/  ULDC UR10, c[0x0][0x608] ;  /* 0x00018200000a7ab9 */ /* 0x000fe20000000800 */
[----:B------:R-:W-:Y:S01]  /*fe80*/  IMAD.X R2, RZ, RZ, ~R2, P0 ;  /* 0x000000ffff027224 */ /* 0x000fe200000e0e02 */
[----:B------:R-:W-:-:S03]  /*fe90*/  ISETP.NE.U32.AND P0, PT, RZ, UR16, PT ;  /* 0x00000010ff007c0c */ /* 0x000fc6000bf05070 */
[----:B------:R-:W-:Y:S01]  /*fea0*/  IMAD R4, R2, UR8, RZ ;  /* 0x0000000802047c24 */ /* 0x000fe2000f8e02ff */
[----:B------:R-:W0:Y:S01]  /*feb0*/  LDC R13, c[0x0][0x148] ;  /* 0x00005200ff0d7b82 */ /* 0x000e220000000800 */
[----:B------:R-:W-:Y:S01]  /*fec0*/  IMAD.MOV.U32 R2, RZ, RZ, R12 ;  /* 0x000000ffff027224 */ /* 0x000fe200078e000c */
[----:B------:R-:W-:-:S03]  /*fed0*/  ISETP.NE.AND.EX P0, PT, RZ, UR17, PT, P0 ;  /* 0x00000011ff007c0c */ /* 0x000fc6000bf05300 */
[----:B------:R-:W-:Y:S01]  /*fee0*/  IMAD.WIDE.U32 R2, R5, UR8, R2 ;  /* 0x0000000805027c25 */ /* 0x000fe2000f8e0002 */
[----:B------:R-:W-:-:S03]  /*fef0*/  ULDC UR8, c[0x0][0x150] ;  /* 0x0000540000087ab9 */ /* 0x000fc60000000800 */
[----:B------:R-:W-:Y:S02]  /*ff00*/  IMAD R5, R5, UR9, R4 ;  /* 0x0000000905057c24 */ /* 0x000fe4000f8e0204 */
[----:B------:R-:W-:Y:S01]  /*ff10*/  FMUL R4, R7, UR8 ;  /* 0x0000000807047c20 */ /* 0x000fe20008400000 */
[----:B------:R-:W-:Y:S01]  /*ff20*/  ULDC UR8, c[0x0][0x618] ;  /* 0x0001860000087ab9 */ /* 0x000fe20000000800 */
[----:B------:R-:W-:Y:S01]  /*ff30*/  ULDC UR9, c[0x0][0x154] ;  /* 0x0000550000097ab9 */ /* 0x000fe20000000800 */
[----:B------:R-:W-:-:S03]  /*ff40*/  IMAD.IADD R3, R3, 0x1, R5 ;  /* 0x0000000103037824 */ /* 0x000fc600078e0205 */
[----:B------:R-:W3:Y:S02]  /*ff50*/  F2I.U32.TRUNC.NTZ R4, R4 ;  /* 0x0000000400047305 */ /* 0x000ee4000020f000 */
[----:B------:R-:W-:Y:S02]  /*ff60*/  SHF.R.U64 R7, R2, UR8, R3 ;  /* 0x0000000802077c19 */ /* 0x000fe40008001203 */
[----:B-1----:R-:W-:-:S05]  /*ff70*/  I2FP.F32.U32 R2, R10 ;  /* 0x0000000a00027245 */ /* 0x002fca0000201000 */
[----:B------:R-:W-:Y:S01]  /*ff80*/  FMUL R5, R2, UR9 ;  /* 0x0000000902057c20 */ /* 0x000fe20008400000 */
[----:B------:R-:W-:Y:S01]  /*ff90*/  SHF.R.U32.HI R2, RZ, UR8, R3 ;  /* 0x00000008ff027c19 */ /* 0x000fe20008011603 */
[----:B------:R-:W-:Y:S02]  /*ffa0*/  ULDC UR8, c[0x0][0x658] ;  /* 0x0001960000087ab9 */ /* 0x000fe40000000800 */
[----:B------:R1:W4:Y:S01]  /*ffb0*/  F2I.U32.TRUNC.NTZ R15, R5 ;  /* 0x00000005000f7305 */ /* 0x000322000020f000 */
[--C-:B------:R-:W-:Y:S02]  /*ffc0*/  SHF.R.U64 R14, R7, UR10, R2.reuse ;  /* 0x0000000a070e7c19 */ /* 0x100fe40008001202 */
[----:B------:R-:W-:Y:S01]  /*ffd0*/  SHF.R.U32.HI R3, RZ, UR10, R2 ;  /* 0x0000000aff037c19 */ /* 0x000fe20008011602 */
[----:B---3--:R-:W-:-:S03]  /*ffe0*/  IMAD.MOV R2, RZ, RZ, -R4 ;  /* 0x000000ffff027224 */ /* 0x008fc600078e0a04 */
[----:B------:R-:W-:Y:S01]  /*fff0*/  SHF.R.U64 R12, R14, UR8, R3 ;  /* 0x000000080e0c7c19 */ /* 0x000fe20008001203 */
[----:B--2---:R-:W-:Y:S01]  /*10000*/  IMAD R17, R16, R2, R11 ;  /* 0x0000000210117224 */ /* 0x004fe200078e020b */
[----:B------:R-:W-:-:S03]  /*10010*/  SHF.R.U32.HI R4, RZ, UR8, R3 ;  /* 0x00000008ff047c19 */ /* 0x000fc60008011603 */
[----:B------:R-:W-:Y:S02]  /*10020*/  IMAD.MOV.U32 R2, RZ, RZ, R12 ;  /* 0x000000ffff027224 */ /* 0x000fe400078e000c */
[----:B------:R-:W-:Y:S01]  /*10030*/  IMAD.MOV.U32 R3, RZ, RZ, R4 ;  /* 0x000000ffff037224 */ /* 0x000fe200078e0004 */
[----:B-1--4-:R-:W-:Y:S06]  /*10040*/  @!P0 BRA `(.L_x_314) ;  /* 0x0000000000288947 */ /* 0x012fec0003800000 */
[----:B------:R-:W-:Y:S02]  /*10050*/  ULDC UR8, c[0x0][0x64c] ;  /* 0x0001930000087ab9 */ /* 0x000fe40000000800 */
[----:B------:R-:W-:-:S05]  /*10060*/  IADD3 R3, P0, R12, UR8, RZ ;  /* 0x000000080c037c10 */ /* 0x000fca000ff1e0ff */
[----:B------:R-:W-:-:S04]  /*10070*/  IMAD.X R11, RZ, RZ, R4, P0 ;  /* 0x000000ffff0b7224 */ /* 0x000fc800000e0604 */
[----:B------:R-:W-:-:S04]  /*10080*/  IMAD.WIDE.U32 R4, R11, UR16, RZ ;  /* 0x000000100b047c25 */ /* 0x000fc8000f8e00ff */
[----:B------:R-:W-:-:S04]  /*10090*/  IMAD.WIDE.U32 R4, P0, R3, UR17, R4 ;  /* 0x0000001103047c25 */ /* 0x000fc8000f800004 */
[----:B------:R-:W-:-:S04]  /*100a0*/  IMAD.WIDE.U32 R2, R3, UR16, RZ ;  /* 0x0000001003027c25 */ /* 0x000fc8000f8e00ff */
[----:B------:R-:W-:Y:S01]  /*100b0*/  IMAD.MOV.U32 R2, RZ, RZ, R5 ;  /* 0x000000ffff027224 */ /* 0x000fe200078e0005 */
[----:B------:R-:W-:Y:S01]  /*100c0*/  IADD3 RZ, P1, R3, R4, RZ ;  /* 0x0000000403ff7210 */ /* 0x000fe20007f3e0ff */
[----:B------:R-:W-:-:S04]  /*100d0*/  IMAD.X R3, RZ, RZ, RZ, P0 ;  /* 0x000000ffff037224 */ /* 0x000fc800000e06ff */
[----:B------:R-:W-:-:S08]  /*100e0*/  IMAD.WIDE.U32.X R2, R11, UR17, R2, P1 ;  /* 0x000000110b027c25 */ /* 0x000fd000088e0402 */
.L_x_314:
[----:B------:R-:W-:Y:S01]  /*100f0*/  ULDC UR8, c[0x0][0x648] ;  /* 0x0001920000087ab9 */ /* 0x000fe20000000800 */
[----:B------:R-:W-:Y:S01]  /*10100*/  IMAD.MOV R15, RZ, RZ, -R15 ;  /* 0x000000ffff0f7224 */ /* 0x000fe200078e0a0f */
[----:B------:R-:W-:Y:S01]  /*10110*/  SHF.R.U64 R3, R2, UR8, R3 ;  /* 0x0000000802037c19 */ /* 0x000fe20008001203 */
[----:B------:R-:W-:Y:S01]  /*10120*/  ULDC UR8, c[0x0][0x638] ;  /* 0x00018e0000087ab9 */ /* 0x000fe20000000800 */
[----:B------:R-:W-:Y:S01]  /*10130*/  LOP3.LUT R2, R14, UR14, RZ, 0xc0, !PT ;  /* 0x0000000e0e027c12 */ /* 0x000fe2000f8ec0ff */
[----:B0-----:R-:W-:Y:S01]  /*10140*/  @P2 IMAD R17, R13, R15, R10 ;  /* 0x0000000f0d112224 */ /* 0x001fe200078e020a */
[----:B------:R-:W-:Y:S01]  /*10150*/  LOP3.LUT R7, R7, UR4, RZ, 0xc0, !PT ;  /* 0x0000000407077c12 */ /* 0x000fe2000f8ec0ff */
[----:B------:R-:W-:Y:S01]  /*10160*/  IMAD.MOV R5, RZ, RZ, -R3 ;  /* 0x000000ffff057224 */ /* 0x000fe200078e0a03 */
[----:B------:R-:W-:Y:S01]  /*10170*/  ULDC UR9, c[0x0][0x610] ;  /* 0x0001840000097ab9 */ /* 0x000fe20000000800 */
[----:B------:R-:W-:Y:S02]  /*10180*/  IMAD R2, R3, UR5, R2 ;  /* 0x0000000503027c24 */ /* 0x000fe4000f8e0202 */
[----:B------:R-:W-:Y:S01]  /*10190*/  IMAD R12, R5, UR8, R12 ;  /* 0x00000008050c7c24 */ /* 0x000fe2000f8e020c */
[----:B------:R-:W-:Y:S01]  /*101a0*/  ULDC UR8, c[0x0][0x600] ;  /* 0x0001800000087ab9 */ /* 0x000fe20000000800 */
[----:B------:R-:W-:-:S02]  /*101b0*/  IMAD R5, R2, UR9, R17 ;  /* 0x0000000902057c24 */ /* 0x000fc4000f8e0211 */
[----:B------:R-:W-:Y:S02]  /*101c0*/  IMAD R12, R12, UR8, R7 ;  /* 0x000000080c0c7c24 */ /* 0x000fe4000f8e0207 */
[----:B------:R-:W-:-:S03]  /*101d0*/  IMAD.MOV.U32 R2, RZ, RZ, 0x1 ;  /* 0x00000001ff027424 */ /* 0x000fc600078e00ff */
[----:B------:R-:W-:Y:S02]  /*101e0*/  SEL R7, R12, R5, !P2 ;  /* 0x000000050c077207 */ /* 0x000fe40005000000 */
[----:B------:R-:W-:-:S07]  /*101f0*/  SEL R5, R5, R12, !P2 ;  /* 0x0000000c05057207 */ /* 0x000fce0005000000 */
.L_x_312:
[----:B------:R-:W-:Y:S05]  /*10200*/  BSYNC B1 ;  /* 0x0000000000017941 */ /* 0x000fea0003800000 */
.L_x_311:
[----:B------:R-:W-:-:S13]  /*10210*/  LOP3.LUT P0, RZ, R2, 0xff, RZ, 0xc0, !PT ;  /* 0x000000ff02ff7812 */ /* 0x000fda000780c0ff */
[----:B------:R-:W-:Y:S05]  /*10220*/  @P0 BRA `(.L_x_315) ;  /* 0xfffffff400180947 */ /* 0x000fea000383ffff */
[----:B------:R-:W-:Y:S05]  /*10230*/  BSYNC B0 ;  /* 0x0000000000007941 */ /* 0x000fea0003800000 */
.L_x_304:
[----:B------:R-:W-:-:S03]  /*10240*/  UMOV UR8, 0xffffffff ;  /* 0xffffffff00087882 */ /* 0x000fc60000000000 */
[----:B------:R-:W-:Y:S05]  /*10250*/  BRA.DIV UR8, `(.L_x_316) ;  /* 0x0000000e08207947 */ /* 0x000fea000b800000 */
[----:B------:R-:W-:-:S13]  /*10260*/  ELECT P0, URZ, PT ;  /* 0x00000000003f782f */ /* 0x000fda0003800000 */
.L_x_344:
[----:B------:R-:W-:Y:S04]  /*10270*/  BSSY B0, `(.L_x_317) ;  /* 0x00000aa000007945 */ /* 0x000fe80003800000 */
[----:B------:R-:W-:Y:S05]  /*10280*/  @!P0 BRA `(.L_x_318) ;  /* 0x0000000800a08947 */ /* 0x000fea0003800000 */
[----:B------:R-:W-:-:S04]  /*10290*/  ULOP3.LUT UR8, UR13, 0x2, URZ, 0xfc, !UPT ;  /* 0x000000020d087892 */ /* 0x000fc8000f8efc3f */
[----:B------:R-:W-:-:S06]  /*102a0*/  UISETP.NE.AND UP0, UPT, UR8, 0x3, UPT ;  /* 0x000000030800788c */ /* 0x000fcc000bf05270 */
[----:B------:R-:W-:-:S13]  /*102b0*/  PLOP3.LUT P0, PT, PT, PT, UP0, 0x80, 0x0 ;  /* 0x000000000000781c */ /* 0x000fda0003f0f008 */
[----:B------:R-:W-:Y:S05]  /*102c0*/  @!P0 BRA `(.L_x_319) ;  /* 0x0000000000048947 */ /* 0x000fea0003800000 */
[----:B------:R-:W-:Y:S01]  /*102d0*/  BPT.TRAP 0x1 ;  /* 0x000000040000795c */ /* 0x000fe20000300000 */
.L_x_319:
[----:B------:R-:W0:Y:S01]  /*102e0*/  S2R R3, SR_CgaCtaId ;  /* 0x0000000000037919 */ /* 0x000e220000008800 */
[----:B------:R-:W-:-:S04]  /*102f0*/  MOV R2, 0x400 ;  /* 0x0000040000027802 */ /* 0x000fc80000000f00 */
[----:B0-----:R-:W-:Y:S02]  /*10300*/  LEA R3, R3, R2, 0x18 ;  /* 0x0000000203037211 */ /* 0x001fe400078ec0ff */
[----:B------:R-:W-:-:S03]  /*10310*/  SHF.L.U32 R2, R0, 0x1f, RZ ;  /* 0x0000001f00027819 */ /* 0x000fc600000006ff */
[----:B------:R-:W-:-:S04]  /*10320*/  VIADD R3, R3, 0x90 ;  /* 0x0000009003037836 */ /* 0x000fc80000000000 */
[C---:B------:R-:W-:Y:S02]  /*10330*/  IMAD R7, R8.reuse, 0x8, R3 ;  /* 0x0000000808077824 */ /* 0x040fe400078e0203 */
[----:B------:R-:W-:Y:S02]  /*10340*/  VIADD R8, R8, 0x1 ;  /* 0x0000000108087836 */ /* 0x000fe40000000000 */
[----:B------:R-:W0:Y:S03]  /*10350*/  SYNCS.PHASECHK.TRANS64.TRYWAIT P0, [R7+URZ], R2 ;  /* 0x00000002070075a7 */ /* 0x000e26000800017f */
[----:B------:R-:W-:-:S04]  /*10360*/  ISETP.NE.AND P1, PT, R8, 0x12, PT ;  /* 0x000000120800780c */ /* 0x000fc80003f25270 */
[----:B------:R-:W-:Y:S02]  /*10370*/  SEL R5, RZ, 0x1, P1 ;  /* 0x00000001ff057807 */ /* 0x000fe40000800000 */
[----:B------:R-:W-:Y:S02]  /*10380*/  SEL R8, R8, RZ, P1 ;  /* 0x000000ff08087207 */ /* 0x000fe40000800000 */
[----:B------:R-:W-:-:S03]  /*10390*/  LOP3.LUT R5, R0, R5, RZ, 0x3c, !PT ;  /* 0x0000000500057212 */ /* 0x000fc600078e3cff */
[----:B------:R-:W-:Y:S01]  /*103a0*/  IMAD R9, R8, 0x8, R3 ;  /* 0x0000000808097824 */ /* 0x000fe200078e0203 */
[----:B------:R-:W-:Y:S01]  /*103b0*/  SHF.L.U32 R4, R5, 0x1f, RZ ;  /* 0x0000001f05047819 */ /* 0x000fe200000006ff */
[----:B0-----:R-:W-:Y:S06]  /*103c0*/  @!P0 BRA `(.L_x_320) ;  /* 0x0000000800e48947 */ /* 0x001fec0003800000 */
.L_x_345:
[----:B------:R-:W1:Y:S01]  /*103d0*/  SYNCS.PHASECHK.TRANS64.TRYWAIT P0, [R9+URZ], R4 ;  /* 0x00000004090075a7 */ /* 0x000e62000800017f */
[----:B------:R-:W-:-:S05]  /*103e0*/  VIADD R0, R8, 0x1 ;  /* 0x0000000108007836 */ /* 0x000fca0000000000 */
[----:B------:R-:W-:-:S04]  /*103f0*/  ISETP.NE.AND P1, PT, R0, 0x12, PT ;  /* 0x000000120000780c */ /* 0x000fc80003f25270 */
[----:B0-----:R-:W-:Y:S02]  /*10400*/  SEL R2, RZ, 0x1, P1 ;  /* 0x00000001ff027807 */ /* 0x001fe40000800000 */
[----:B------:R-:W-:Y:S02]  /*10410*/  SEL R0, R0, RZ, P1 ;  /* 0x000000ff00007207 */ /* 0x000fe40000800000 */
[----:B------:R-:W-:-:S03]  /*10420*/  LOP3.LUT R7, R5, R2, RZ, 0x3c, !PT ;  /* 0x0000000205077212 */ /* 0x000fc600078e3cff */
[----:B------:R-:W-:Y:S01]  /*10430*/  IMAD R6, R0, 0x8, R3 ;  /* 0x0000000800067824 */ /* 0x000fe200078e0203 */
[----:B------:R-:W-:Y:S01]  /*10440*/  SHF.L.U32 R5, R7, 0x1f, RZ ;  /* 0x0000001f07057819 */ /* 0x000fe200000006ff */
[----:B-1----:R-:W-:Y:S06]  /*10450*/  @!P0 BRA `(.L_x_321) ;  /* 0x0000000800d48947 */ /* 0x002fec0003800000 */
.L_x_346:
[----:B------:R-:W1:Y:S01]  /*10460*/  SYNCS.PHASECHK.TRANS64.TRYWAIT P0, [R6+URZ], R5 ;  /* 0x00000005060075a7 */ /* 0x000e62000800017f */
[----:B------:R-:W-:-:S05]  /*10470*/  VIADD R0, R0, 0x1 ;  /* 0x0000000100007836 */ /* 0x000fca0000000000 */
[----:B------:R-:W-:-:S04]  /*10480*/  ISETP.NE.AND P1, PT, R0, 0x12, PT ;  /* 0x000000120000780c */ /* 0x000fc80003f25270 */
[----:B------:R-:W-:Y:S02]  /*10490*/  SEL R2, RZ, 0x1, P1 ;  /* 0x00000001ff027807 */ /* 0x000fe40000800000 */
[----:B------:R-:W-:Y:S02]  /*104a0*/  SEL R0, R0, RZ, P1 ;  /* 0x000000ff00007207 */ /* 0x000fe40000800000 */
[----:B------:R-:W-:-:S03]  /*104b0*/  LOP3.LUT R7, R7, R2, RZ, 0x3c, !PT ;  /* 0x0000000207077212 */ /* 0x000fc600078e3cff */
[----:B0-----:R-:W-:Y:S01]  /*104c0*/  IMAD R9, R0, 0x8, R3 ;  /* 0x0000000800097824 */ /* 0x001fe200078e0203 */
[----:B------:R-:W-:Y:S01]  /*104d0*/  SHF.L.U32 R4, R7, 0x1f, RZ ;  /* 0x0000001f07047819 */ /* 0x000fe200000006ff */
[----:B-1----:R-:W-:Y:S06]  /*104e0*/  @!P0 BRA `(.L_x_322) ;  /* 0x0000000800c48947 */ /* 0x002fec0003800000 */
.L_x_347:
        /* <DEDUP_REMOVED lines=9> */
.L_x_348:
        /* <DEDUP_REMOVED lines=9> */
.L_x_349:
        /* <DEDUP_REMOVED lines=9> */
.L_x_350:
        /* <DEDUP_REMOVED lines=9> */
.L_x_351:
        /* <DEDUP_REMOVED lines=9> */
.L_x_352:
        /* <DEDUP_REMOVED lines=9> */
.L_x_353:
        /* <DEDUP_REMOVED lines=9> */
.L_x_354:
        /* <DEDUP_REMOVED lines=9> */
.L_x_355:
        /* <DEDUP_REMOVED lines=9> */
.L_x_356:
        /* <DEDUP_REMOVED lines=9> */
.L_x_357:
        /* <DEDUP_REMOVED lines=9> */
.L_x_358:
        /* <DEDUP_REMOVED lines=9> */
.L_x_359:
        /* <DEDUP_REMOVED lines=9> */
.L_x_360:
[----:B------:R-:W1:Y:S01]  /*10c40*/  SYNCS.PHASECHK.TRANS64.TRYWAIT P0, [R6+URZ], R5 ;  /* 0x00000005060075a7 */ /* 0x000e62000800017f */
[----:B------:R-:W-:-:S05]  /*10c50*/  VIADD R0, R0, 0x1 ;  /* 0x0000000100007836 */ /* 0x000fca0000000000 */
[----:B------:R-:W-:-:S04]  /*10c60*/  ISETP.NE.AND P1, PT, R0, 0x12, PT ;  /* 0x000000120000780c */ /* 0x000fc80003f25270 */
[----:B------:R-:W-:Y:S02]  /*10c70*/  SEL R2, RZ, 0x1, P1 ;  /* 0x00000001ff027807 */ /* 0x000fe40000800000 */
[----:B------:R-:W-:Y:S02]  /*10c80*/  SEL R0, R0, RZ, P1 ;  /* 0x000000ff00007207 */ /* 0x000fe40000800000 */
[----:B------:R-:W-:Y:S01]  /*10c90*/  LOP3.LUT R2, R7, R2, RZ, 0x3c, !PT ;  /* 0x0000000207027212 */ /* 0x000fe200078e3cff */
[----:B-1----:R-:W-:Y:S06]  /*10ca0*/  @!P0 BRA `(.L_x_336) ;  /* 0x0000000400ec8947 */ /* 0x002fec0003800000 */
.L_x_361:
[----:B------:R-:W-:Y:S01]  /*10cb0*/  IMAD R3, R0, 0x8, R3 ;  /* 0x0000000800037824 */ /* 0x000fe200078e0203 */
[----:B------:R-:W-:-:S07]  /*10cc0*/  SHF.L.U32 R0, R2, 0x1f, RZ ;  /* 0x0000001f02007819 */ /* 0x000fce00000006ff */
.L_x_337:
[----:B--2---:R2:W3:Y:S02]  /*10cd0*/  SYNCS.PHASECHK.TRANS64.TRYWAIT P0, [R3+URZ], R0 ;  /* 0x00000000030075a7 */ /* 0x0044e4000800017f */
[----:B---3--:R-:W-:Y:S05]  /*10ce0*/  @!P0 NANOSLEEP.SYNCS 0x989680 ;  /* 0x009896800000895d */ /* 0x008fea0003900000 */
[----:B------:R-:W3:Y:S02]  /*10cf0*/  @!P0 SYNCS.PHASECHK.TRANS64 P0, [R3+URZ], R0 ;  /* 0x00000000030085a7 */ /* 0x000ee4000800007f */
[----:B---3--:R-:W-:Y:S05]  /*10d00*/  @!P0 BRA `(.L_x_337) ;  /* 0xfffffffc00f08947 */ /* 0x008fea000383ffff */
.L_x_318:
[----:B------:R-:W-:Y:S05]  /*10d10*/  BSYNC B0 ;  /* 0x0000000000007941 */ /* 0x000fea0003800000 */
.L_x_317:
[----:B------:R-:W-:Y:S05]  /*10d20*/  EXIT ;  /* 0x000000000000794d */ /* 0x000fea0003800000 */
.L_x_22:
[----:B-1----:R-:W-:-:S04]  /*10d30*/  IMAD.U32 R3, RZ, RZ, UR6 ;  /* 0x00000006ff037e24 */ /* 0x002fc8000f8e00ff */
[----:B------:R1:W2:Y:S03]  /*10d40*/  SYNCS.PHASECHK.TRANS64.TRYWAIT P0, [R3+URZ], R0 ;  /* 0x00000000030075a7 */ /* 0x0002a6000800017f */
[----:B--2---:R-:W-:Y:S05]  /*10d50*/  @!P0 NANOSLEEP.SYNCS 0x989680 ;  /* 0x009896800000895d */ /* 0x004fea0003900000 */
[----:B------:R-:W2:Y:S02]  /*10d60*/  @!P0 SYNCS.PHASECHK.TRANS64 P0, [R3+URZ], R0 ;  /* 0x00000000030085a7 */ /* 0x000ea4000800007f */
[----:B--2---:R-:W-:Y:S05]  /*10d70*/  @!P0 BRA `(.L_x_22) ;  /* 0xfffffffc00ec8947 */ /* 0x004fea000383ffff */
[----:B------:R-:W-:Y:S05]  /*10d80*/  BRA `(.L_x_21) ;  /* 0xffffff1000ac7947 */ /* 0x000fea000383ffff */
.L_x_28:
[----:B-----5:R1:W-:Y:S02]  /*10d90*/  STL [R1+0x90], R0 ;  /* 0x0000900001007387 */ /* 0x0203e40000100800 */
[----:B-1----:R-:W-:-:S04]  /*10da0*/  IMAD.U32 R0, RZ, RZ, UR9 ;  /* 0x00000009ff007e24 */ /* 0x002fc8000f8e00ff */
[----:B------:R1:W3:Y:S03]  /*10db0*/  SYNCS.PHASECHK.TRANS64.TRYWAIT P0, [R0+URZ], R229 ;  /* 0x000000e5000075a7 */ /* 0x0002e6000800017f */
[----:B---3--:R-:W-:Y:S05]  /*10dc0*/  @!P0 NANOSLEEP.SYNCS 0x989680 ;  /* 0x009896800000895d */ /* 0x008fea0003900000 */
[----:B------:R1:W3:Y:S02]  /*10dd0*/  @!P0 SYNCS.PHASECHK.TRANS64 P0, [R0+URZ], R229 ;  /* 0x000000e5000085a7 */ /* 0x0002e4000800007f */
[----:B-1----:R1:W5:Y:S02]  /*10de0*/  LDL.LU R0, [R1+0x90] ;  /* 0x0000900001007983 */ /* 0x0023640000300800 */
[----:B-1-3--:R-:W-:Y:S05]  /*10df0*/  @!P0 BRA `(.L_x_28) ;  /* 0xfffffffc00e48947 */ /* 0x00afea000383ffff */
[----:B------:R-:W-:Y:S05]  /*10e00*/  BRA `(.L_x_27) ;  /* 0xffffff24000c7947 */ /* 0x000fea000383ffff */
.L_x_305:
[----:B------:R-:W-:Y:S01]  /*10e10*/  BSSY B1, `(.L_x_338) ;  /* 0x0000006000017945 */ /* 0x000fe20003800000 */
[----:B------:R-:W-:-:S07]  /*10e20*/  IMAD.MOV.U32 R2, RZ, RZ, -0x1 ;  /* 0xffffffffff027424 */ /* 0x000fce00078e00ff */
[----:B------:R-:W-:Y:S05]  /*10e30*/  WARPSYNC.COLLECTIVE R2, `(.L_x_339) ;  /* 0x00000000020c7348 */ /* 0x000fea0003c00000 */
[----:B------:R-:W-:Y:S02]  /*10e40*/  ELECT P0, UR62, PT ;  /* 0x00000000003e782f */ /* 0x000fe40003800000 */
[----:B------:R-:W-:Y:S01]  /*10e50*/  MOV R2, UR62 ;  /* 0x0000003e00027c02 */ /* 0x000fe20008000f00 */
[----:B------:R-:W-:Y:S10]  /*10e60*/  ENDCOLLECTIVE ;  /* 0x000000000000791b */ /* 0x000ff40003800000 */
.L_x_339:
[----:B------:R-:W-:Y:S05]  /*10e70*/  BSYNC B1 ;  /* 0x0000000000017941 */ /* 0x000fea0003800000 */
.L_x_338:
[----:B------:R-:W-:Y:S05]  /*10e80*/  BRA `(.L_x_340) ;  /* 0xffffffe8000c7947 */ /* 0x000fea000383ffff */
.L_x_308:
[----:B0-----:R0:W2:Y:S02]  /*10e90*/  SYNCS.PHASECHK.TRANS64.TRYWAIT P0, [R11+URZ+0x90], R4 ;  /* 0x000090040b0075a7 */ /* 0x0010a4000800017f */
[----:B--2---:R-:W-:Y:S05]  /*10ea0*/  @!P0 NANOSLEEP.SYNCS 0x989680 ;  /* 0x009896800000895d */ /* 0x004fea0003900000 */
[----:B------:R-:W2:Y:S02]  /*10eb0*/  @!P0 SYNCS.PHASECHK.TRANS64 P0, [R11+URZ+0x90], R4 ;  /* 0x000090040b0085a7 */ /* 0x000ea4000800007f */
[----:B--2---:R-:W-:Y:S05]  /*10ec0*/  @!P0 BRA `(.L_x_308) ;  /* 0xfffffffc00f08947 */ /* 0x004fea000383ffff */
[----:B------:R-:W-:Y:S05]  /*10ed0*/  BRA `(.L_x_341) ;  /* 0xffffffe8004c7947 */ /* 0x000fea000383ffff */
.L_x_316:
[----:B------:R-:W-:Y:S01]  /*10ee0*/  BSSY B0, `(.L_x_342) ;  /* 0x0000006000007945 */ /* 0x000fe20003800000 */
[----:B------:R-:W-:-:S07]  /*10ef0*/  IMAD.MOV.U32 R2, RZ, RZ, -0x1 ;  /* 0xffffffffff027424 */ /* 0x000fce00078e00ff */
[----:B------:R-:W-:Y:S05]  /*10f00*/  WARPSYNC.COLLECTIVE R2, `(.L_x_343) ;  /* 0x00000000020c7348 */ /* 0x000fea0003c00000 */
[----:B------:R-:W-:Y:S02]  /*10f10*/  ELECT P0, UR62, PT ;  /* 0x00000000003e782f */ /* 0x000fe40003800000 */
[----:B------:R-:W-:Y:S01]  /*10f20*/  MOV R2, UR62 ;  /* 0x0000003e00027c02 */ /* 0x000fe20008000f00 */
[----:B------:R-:W-:Y:S10]  /*10f30*/  ENDCOLLECTIVE ;  /* 0x000000000000791b */ /* 0x000ff40003800000 */
.L_x_343:
[----:B------:R-:W-:Y:S05]  /*10f40*/  BSYNC B0 ;  /* 0x0000000000007941 */ /* 0x000fea0003800000 */
.L_x_342:
[----:B------:R-:W-:Y:S05]  /*10f50*/  BRA `(.L_x_344) ;  /* 0xfffffff000c47947 */ /* 0x000fea000383ffff */
.L_x_320:
[----:B0-----:R0:W1:Y:S02]  /*10f60*/  SYNCS.PHASECHK.TRANS64.TRYWAIT P0, [R7+URZ], R2 ;  /* 0x00000002070075a7 */ /* 0x001064000800017f */
[----:B-1----:R-:W-:Y:S05]  /*10f70*/  @!P0 NANOSLEEP.SYNCS 0x989680 ;  /* 0x009896800000895d */ /* 0x002fea0003900000 */
[----:B------:R-:W1:Y:S02]  /*10f80*/  @!P0 SYNCS.PHASECHK.TRANS64 P0, [R7+URZ], R2 ;  /* 0x00000002070085a7 */ /* 0x000e64000800007f */
[----:B-1----:R-:W-:Y:S05]  /*10f90*/  @!P0 BRA `(.L_x_320) ;  /* 0xfffffffc00f08947 */ /* 0x002fea000383ffff */
[----:B------:R-:W-:Y:S05]  /*10fa0*/  BRA `(.L_x_345) ;  /* 0xfffffff400087947 */ /* 0x000fea000383ffff */
.L_x_321:
[----:B0-----:R0:W1:Y:S02]  /*10fb0*/  SYNCS.PHASECHK.TRANS64.TRYWAIT P0, [R9+URZ], R4 ;  /* 0x00000004090075a7 */ /* 0x001064000800017f */
[----:B-1----:R-:W-:Y:S05]  /*10fc0*/  @!P0 NANOSLEEP.SYNCS 0x989680 ;  /* 0x009896800000895d */ /* 0x002fea0003900000 */
[----:B------:R-:W1:Y:S02]  /*10fd0*/  @!P0 SYNCS.PHASECHK.TRANS64 P0, [R9+URZ], R4 ;  /* 0x00000004090085a7 */ /* 0x000e64000800007f */
[----:B-1----:R-:W-:Y:S05]  /*10fe0*/  @!P0 BRA `(.L_x_321) ;  /* 0xfffffffc00f08947 */ /* 0x002fea000383ffff */
[----:B------:R-:W-:Y:S05]  /*10ff0*/  BRA `(.L_x_346) ;  /* 0xfffffff400187947 */ /* 0x000fea000383ffff */
.L_x_322:
[----:B0-----:R0:W1:Y:S02]  /*11000*/  SYNCS.PHASECHK.TRANS64.TRYWAIT P0, [R6+URZ], R5 ;  /* 0x00000005060075a7 */ /* 0x001064000800017f */
[----:B-1----:R-:W-:Y:S05]  /*11010*/  @!P0 NANOSLEEP.SYNCS 0x989680 ;  /* 0x009896800000895d */ /* 0x002fea0003900000 */
[----:B------:R-:W1:Y:S02]  /*11020*/  @!P0 SYNCS.PHASECHK.TRANS64 P0, [R6+URZ], R5 ;  /* 0x00000005060085a7 */ /* 0x000e64000800007f */
[----:B-1----:R-:W-:Y:S05]  /*11030*/  @!P0 BRA `(.L_x_322) ;  /* 0xfffffffc00f08947 */ /* 0x002fea000383ffff */
[----:B------:R-:W-:Y:S05]  /*11040*/  BRA `(.L_x_347) ;  /* 0xfffffff400287947 */ /* 0x000fea000383ffff */
.L_x_323:
[----:B0-----:R0:W1:Y:S02]  /*11050*/  SYNCS.PHASECHK.TRANS64.TRYWAIT P0, [R9+URZ], R4 ;  /* 0x00000004090075a7 */ /* 0x001064000800017f */
[----:B-1----:R-:W-:Y:S05]  /*11060*/  @!P0 NANOSLEEP.SYNCS 0x989680 ;  /* 0x009896800000895d */ /* 0x002fea0003900000 */
[----:B------:R-:W1:Y:S02]  /*11070*/  @!P0 SYNCS.PHASECHK.TRANS64 P0, [R9+URZ], R4 ;  /* 0x00000004090085a7 */ /* 0x000e64000800007f */
[----:B-1----:R-:W-:Y:S05]  /*11080*/  @!P0 BRA `(.L_x_323) ;  /* 0xfffffffc00f08947 */ /* 0x002fea000383ffff */
[----:B------:R-:W-:Y:S05]  /*11090*/  BRA `(.L_x_348) ;  /* 0xfffffff400387947 */ /* 0x000fea000383ffff */
.L_x_324:
[----:B0-----:R0:W1:Y:S02]  /*110a0*/  SYNCS.PHASECHK.TRANS64.TRYWAIT P0, [R6+URZ], R5 ;  /* 0x00000005060075a7 */ /* 0x001064000800017f */
[----:B-1----:R-:W-:Y:S05]  /*110b0*/  @!P0 NANOSLEEP.SYNCS 0x989680 ;  /* 0x009896800000895d */ /* 0x002fea0003900000 */
[----:B------:R-:W1:Y:S02]  /*110c0*/  @!P0 SYNCS.PHASECHK.TRANS64 P0, [R6+URZ], R5 ;  /* 0x00000005060085a7 */ /* 0x000e64000800007f */
[----:B-1----:R-:W-:Y:S05]  /*110d0*/  @!P0 BRA `(.L_x_324) ;  /* 0xfffffffc00f08947 */ /* 0x002fea000383ffff */
[----:B------:R-:W-:Y:S05]  /*110e0*/  BRA `(.L_x_349) ;  /* 0xfffffff400487947 */ /* 0x000fea000383ffff */
.L_x_325:
[----:B0-----:R0:W1:Y:S02]  /*110f0*/  SYNCS.PHASECHK.TRANS64.TRYWAIT P0, [R9+URZ], R4 ;  /* 0x00000004090075a7 */ /* 0x001064000800017f */
[----:B-1----:R-:W-:Y:S05]  /*11100*/  @!P0 NANOSLEEP.SYNCS 0x989680 ;  /* 0x009896800000895d */ /* 0x002fea0003900000 */
[----:B------:R-:W1:Y:S02]  /*11110*/  @!P0 SYNCS.PHASECHK.TRANS64 P0, [R9+URZ], R4 ;  /* 0x00000004090085a7 */ /* 0x000e64000800007f */
[----:B-1----:R-:W-:Y:S05]  /*11120*/  @!P0 BRA `(.L_x_325) ;  /* 0xfffffffc00f08947 */ /* 0x002fea000383ffff */
[----:B------:R-:W-:Y:S05]  /*11130*/  BRA `(.L_x_350) ;  /* 0xfffffff400587947 */ /* 0x000fea000383ffff */
.L_x_326:
[----:B0-----:R0:W1:Y:S02]  /*11140*/  SYNCS.PHASECHK.TRANS64.TRYWAIT P0, [R6+URZ], R5 ;  /* 0x00000005060075a7 */ /* 0x001064000800017f */
[----:B-1----:R-:W-:Y:S05]  /*11150*/  @!P0 NANOSLEEP.SYNCS 0x989680 ;  /* 0x009896800000895d */ /* 0x002fea0003900000 */
[----:B------:R-:W1:Y:S02]  /*11160*/  @!P0 SYNCS.PHASECHK.TRANS64 P0, [R6+URZ], R5 ;  /* 0x00000005060085a7 */ /* 0x000e64000800007f */
[----:B-1----:R-:W-:Y:S05]  /*11170*/  @!P0 BRA `(.L_x_326) ;  /* 0xfffffffc00f08947 */ /* 0x002fea000383ffff */
[----:B------:R-:W-:Y:S05]  /*11180*/  BRA `(.L_x_351) ;  /* 0xfffffff400687947 */ /* 0x000fea000383ffff */
.L_x_327:
[----:B0-----:R0:W1:Y:S02]  /*11190*/  SYNCS.PHASECHK.TRANS64.TRYWAIT P0, [R9+URZ], R4 ;  /* 0x00000004090075a7 */ /* 0x001064000800017f */
[----:B-1----:R-:W-:Y:S05]  /*111a0*/  @!P0 NANOSLEEP.SYNCS 0x989680 ;  /* 0x009896800000895d */ /* 0x002fea0003900000 */
[----:B------:R-:W1:Y:S02]  /*111b0*/  @!P0 SYNCS.PHASECHK.TRANS64 P0, [R9+URZ], R4 ;  /* 0x00000004090085a7 */ /* 0x000e64000800007f */
[----:B-1----:R-:W-:Y:S05]  /*111c0*/  @!P0 BRA `(.L_x_327) ;  /* 0xfffffffc00f08947 */ /* 0x002fea000383ffff */
[----:B------:R-:W-:Y:S05]  /*111d0*/  BRA `(.L_x_352) ;  /* 0xfffffff400787947 */ /* 0x000fea000383ffff */
.L_x_328:
[----:B0-----:R0:W1:Y:S02]  /*111e0*/  SYNCS.PHASECHK.TRANS64.TRYWAIT P0, [R6+URZ], R5 ;  /* 0x00000005060075a7 */ /* 0x001064000800017f */
[----:B-1----:R-:W-:Y:S05]  /*111f0*/  @!P0 NANOSLEEP.SYNCS 0x989680 ;  /* 0x009896800000895d */ /* 0x002fea0003900000 */
[----:B------:R-:W1:Y:S02]  /*11200*/  @!P0 SYNCS.PHASECHK.TRANS64 P0, [R6+URZ], R5 ;  /* 0x00000005060085a7 */ /* 0x000e64000800007f */
[----:B-1----:R-:W-:Y:S05]  /*11210*/  @!P0 BRA `(.L_x_328) ;  /* 0xfffffffc00f08947 */ /* 0x002fea000383ffff */
[----:B------:R-:W-:Y:S05]  /*11220*/  BRA `(.L_x_353) ;  /* 0xfffffff400887947 */ /* 0x000fea000383ffff */
.L_x_329:
[----:B0-----:R0:W1:Y:S02]  /*11230*/  SYNCS.PHASECHK.TRANS64.TRYWAIT P0, [R9+URZ], R4 ;  /* 0x00000004090075a7 */ /* 0x001064000800017f */
[----:B-1----:R-:W-:Y:S05]  /*11240*/  @!P0 NANOSLEEP.SYNCS 0x989680 ;  /* 0x009896800000895d */ /* 0x002fea0003900000 */
[----:B------:R-:W1:Y:S02]  /*11250*/  @!P0 SYNCS.PHASECHK.TRANS64 P0, [R9+URZ], R4 ;  /* 0x00000004090085a7 */ /* 0x000e64000800007f */
[----:B-1----:R-:W-:Y:S05]  /*11260*/  @!P0 BRA `(.L_x_329) ;  /* 0xfffffffc00f08947 */ /* 0x002fea000383ffff */
[----:B------:R-:W-:Y:S05]  /*11270*/  BRA `(.L_x_354) ;  /* 0xfffffff400987947 */ /* 0x000fea000383ffff */
.L_x_330:
[----:B0-----:R0:W1:Y:S02]  /*11280*/  SYNCS.PHASECHK.TRANS64.TRYWAIT P0, [R6+URZ], R5 ;  /* 0x00000005060075a7 */ /* 0x001064000800017f */
[----:B-1----:R-:W-:Y:S05]  /*11290*/  @!P0 NANOSLEEP.SYNCS 0x989680 ;  /* 0x009896800000895d */ /* 0x002fea0003900000 */
[----:B------:R-:W1:Y:S02]  /*112a0*/  @!P0 SYNCS.PHASECHK.TRANS64 P0, [R6+URZ], R5 ;  /* 0x00000005060085a7 */ /* 0x000e64000800007f */
[----:B-1----:R-:W-:Y:S05]  /*112b0*/  @!P0 BRA `(.L_x_330) ;  /* 0xfffffffc00f08947 */ /* 0x002fea000383ffff */
[----:B------:R-:W-:Y:S05]  /*112c0*/  BRA `(.L_x_355) ;  /* 0xfffffff400a87947 */ /* 0x000fea000383ffff */
.L_x_331:
[----:B0-----:R0:W1:Y:S02]  /*112d0*/  SYNCS.PHASECHK.TRANS64.TRYWAIT P0, [R9+URZ], R4 ;  /* 0x00000004090075a7 */ /* 0x001064000800017f */
[----:B-1----:R-:W-:Y:S05]  /*112e0*/  @!P0 NANOSLEEP.SYNCS 0x989680 ;  /* 0x009896800000895d */ /* 0x002fea0003900000 */
[----:B------:R-:W1:Y:S02]  /*112f0*/  @!P0 SYNCS.PHASECHK.TRANS64 P0, [R9+URZ], R4 ;  /* 0x00000004090085a7 */ /* 0x000e64000800007f */
[----:B-1----:R-:W-:Y:S05]  /*11300*/  @!P0 BRA `(.L_x_331) ;  /* 0xfffffffc00f08947 */ /* 0x002fea000383ffff */
[----:B------:R-:W-:Y:S05]  /*11310*/  BRA `(.L_x_356) ;  /* 0xfffffff400b87947 */ /* 0x000fea000383ffff */
.L_x_332:
[----:B0-----:R0:W1:Y:S02]  /*11320*/  SYNCS.PHASECHK.TRANS64.TRYWAIT P0, [R6+URZ], R5 ;  /* 0x00000005060075a7 */ /* 0x001064000800017f */
[----:B-1----:R-:W-:Y:S05]  /*11330*/  @!P0 NANOSLEEP.SYNCS 0x989680 ;  /* 0x009896800000895d */ /* 0x002fea0003900000 */
[----:B------:R-:W1:Y:S02]  /*11340*/  @!P0 SYNCS.PHASECHK.TRANS64 P0, [R6+URZ], R5 ;  /* 0x00000005060085a7 */ /* 0x000e64000800007f */
[----:B-1----:R-:W-:Y:S05]  /*11350*/  @!P0 BRA `(.L_x_332) ;  /* 0xfffffffc00f08947 */ /* 0x002fea000383ffff */
[----:B------:R-:W-:Y:S05]  /*11360*/  BRA `(.L_x_357) ;  /* 0xfffffff400c87947 */ /* 0x000fea000383ffff */
.L_x_333:
[----:B0-----:R0:W1:Y:S02]  /*11370*/  SYNCS.PHASECHK.TRANS64.TRYWAIT P0, [R9+URZ], R4 ;  /* 0x00000004090075a7 */ /* 0x001064000800017f */
[----:B-1----:R-:W-:Y:S05]  /*11380*/  @!P0 NANOSLEEP.SYNCS 0x989680 ;  /* 0x009896800000895d */ /* 0x002fea0003900000 */
[----:B------:R-:W1:Y:S02]  /*11390*/  @!P0 SYNCS.PHASECHK.TRANS64 P0, [R9+URZ], R4 ;  /* 0x00000004090085a7 */ /* 0x000e64000800007f */
[----:B-1----:R-:W-:Y:S05]  /*113a0*/  @!P0 BRA `(.L_x_333) ;  /* 0xfffffffc00f08947 */ /* 0x002fea000383ffff */
[----:B------:R-:W-:Y:S05]  /*113b0*/  BRA `(.L_x_358) ;  /* 0xfffffff400d87947 */ /* 0x000fea000383ffff */
.L_x_334:
[----:B0-----:R0:W1:Y:S02]  /*113c0*/  SYNCS.PHASECHK.TRANS64.TRYWAIT P0, [R6+URZ], R5 ;  /* 0x00000005060075a7 */ /* 0x001064000800017f */
[----:B-1----:R-:W-:Y:S05]  /*113d0*/  @!P0 NANOSLEEP.SYNCS 0x989680 ;  /* 0x009896800000895d */ /* 0x002fea0003900000 */
[----:B------:R-:W1:Y:S02]  /*113e0*/  @!P0 SYNCS.PHASECHK.TRANS64 P0, [R6+URZ], R5 ;  /* 0x00000005060085a7 */ /* 0x000e64000800007f */
[----:B-1----:R-:W-:Y:S05]  /*113f0*/  @!P0 BRA `(.L_x_334) ;  /* 0xfffffffc00f08947 */ /* 0x002fea000383ffff */
[----:B------:R-:W-:Y:S05]  /*11400*/  BRA `(.L_x_359) ;  /* 0xfffffff400e87947 */ /* 0x000fea000383ffff */
.L_x_335:
[----:B0-----:R0:W1:Y:S02]  /*11410*/  SYNCS.PHASECHK.TRANS64.TRYWAIT P0, [R9+URZ], R4 ;  /* 0x00000004090075a7 */ /* 0x001064000800017f */
[----:B-1----:R-:W-:Y:S05]  /*11420*/  @!P0 NANOSLEEP.SYNCS 0x989680 ;  /* 0x009896800000895d */ /* 0x002fea0003900000 */
[----:B------:R-:W1:Y:S02]  /*11430*/  @!P0 SYNCS.PHASECHK.TRANS64 P0, [R9+URZ], R4 ;  /* 0x00000004090085a7 */ /* 0x000e64000800007f */
[----:B-1----:R-:W-:Y:S05]  /*11440*/  @!P0 BRA `(.L_x_335) ;  /* 0xfffffffc00f08947 */ /* 0x002fea000383ffff */
[----:B------:R-:W-:Y:S05]  /*11450*/  BRA `(.L_x_360) ;  /* 0xfffffff400f87947 */ /* 0x000fea000383ffff */
.L_x_336:
[----:B-1----:R1:W2:Y:S02]  /*11460*/  SYNCS.PHASECHK.TRANS64.TRYWAIT P0, [R6+URZ], R5 ;  /* 0x00000005060075a7 */ /* 0x0022a4000800017f */
[----:B--2---:R-:W-:Y:S05]  /*11470*/  @!P0 NANOSLEEP.SYNCS 0x989680 ;  /* 0x009896800000895d */ /* 0x004fea0003900000 */
[----:B------:R-:W2:Y:S02]  /*11480*/  @!P0 SYNCS.PHASECHK.TRANS64 P0, [R6+URZ], R5 ;  /* 0x00000005060085a7 */ /* 0x000ea4000800007f */
[----:B--2---:R-:W-:Y:S05]  /*11490*/  @!P0 BRA `(.L_x_336) ;  /* 0xfffffffc00f08947 */ /* 0x004fea000383ffff */
[----:B------:R-:W-:Y:S05]  /*114a0*/  BRA `(.L_x_361) ;  /* 0xfffffff800007947 */ /* 0x000fea000383ffff */
.L_x_362:
[----:B------:R-:W-:-:S00]  /*114b0*/  BRA `(.L_x_362) ;  /* 0xfffffffc00fc7947 */ /* 0x000fc0000383ffff */
[----:B------:R-:W-:-:S00]  /*114c0*/  NOP ;  /* 0x0000000000007918 */ /* 0x000fc00000000000 */
        /* <DEDUP_REMOVED lines=11> */
.L_x_363:


//--------------------- .nv.shared._ZN7cutlass13device_kernelINS_4gemm6kernel13GemmUniversalIN4cute5tupleIJiiiiEEENS1_10collective13CollectiveMmaINS1_37MainloopSm90TmaGmmaWarpSpecializedFP8ILi18ENS5_IJNS4_1CILi4EEESB_NSA_ILi1EEEEEENS1_35KernelTmaWarpSpecializedCooperativeEEENS5_IJNSA_ILi128EEENSA_ILi256EEENSA_ILi32EEEEEENS_12float_e4m3_tENS5_IJlSC_lEEESK_SL_NS4_8TiledMMAINS4_8MMA_AtomIJNS4_4SM904GMMA31MMA_64x256x32_F32E4M3E4M3_SS_TNILNSP_7ScaleInE1ELSR_1EEEEEENS4_6LayoutINS5_IJNSA_ILi2EEESC_SC_EEENS5_IJSC_NSA_ILi0EEESX_EEEEENS5_IJNS4_10UnderscoreES10_S10_EEEEENS4_23SM90_TMA_LOAD_MULTICASTENS4_14ComposedLayoutINS4_7SwizzleILi1ELi4ELi3EEENS4_18smem_ptr_flag_bitsILi8EEENSU_INS5_IJNSA_ILi8EEESI_EEENS5_IJSI_SC_EEEEEEEvNS4_8identityES13_S1D_vS1E_EENS_8epilogue10collective6detail29Sm90TmaWarpSpecializedAdapterINS1H_15DefaultEpilogueISK_SL_SL_NS1G_6thread17LinearCombinationISK_Li1EffLNS1L_9ScaleType4KindE0ELNS_15FloatRoundStyleE2ESK_EENS1_15EpilogueDefaultEEEEEvvEEEEvNT_6ParamsE --------------------------
	.section	.nv.shared._ZN7cutlass13device_kernelINS_4gemm6kernel13GemmUniversalIN4cute5tupleIJiiiiEEENS1_10collective13CollectiveMmaINS1_37MainloopSm90TmaGmmaWarpSpecializedFP8ILi18ENS5_IJNS4_1CILi4EEESB_NSA_ILi1EEEEEENS1_35KernelTmaWarpSpecializedCooperativeEEENS5_IJNSA_ILi128EEENSA_ILi256EEENSA_ILi32EEEEEENS_12float_e4m3_tENS5_IJlSC_lEEESK_SL_NS4_8TiledMMAINS4_8MMA_AtomIJNS4_4SM904GMMA31MMA_64x256x32_F32E4M3E4M3_SS_TNILNSP_7ScaleInE1ELSR_1EEEEEENS4_6LayoutINS5_IJNSA_ILi2EEESC_SC_EEENS5_IJSC_NSA_ILi0EEESX_EEEEENS5_IJNS4_10UnderscoreES10_S10_EEEEENS4_23SM90_TMA_LOAD_MULTICASTENS4_14ComposedLayoutINS4_7SwizzleILi1ELi4ELi3EEENS4_18smem_ptr_flag_bitsILi8EEENSU_INS5_IJNSA_ILi8EEESI_EEENS5_IJSI_SC_EEEEEEEvNS4_8identityES13_S1D_vS1E_EENS_8epilogue10collective6detail29Sm90TmaWarpSpecializedAdapterINS1H_15DefaultEpilogueISK_SL_SL_NS1G_6thread17LinearCombinationISK_Li1EffLNS1L_9ScaleType4KindE0ELNS_15FloatRoundStyleE2ESK_EENS1_15EpilogueDefaultEEEEEvvEEEEvNT_6ParamsE,"aw",@nobits
	.sectionflags	@""
	.align	16
	.zero		1024


//--------------------- .nv.shared.reserved.0     --------------------------
	.section	.nv.shared.reserved.0,"aw",@nobits
	.weak		__nv_reservedSMEM_offset_0_alias
	.size		__nv_reservedSMEM_offset_0_alias, 0, 0
	.other		__nv_reservedSMEM_offset_0_alias,@"STO_CUDA_RESERVED_SHARED STV_DEFAULT"
__nv_reservedSMEM_offset_0_alias:
	.zero		0


//--------------------- .nv.global                --------------------------
	.section	.nv.global,"aw",@nobits
.nv.global:
	.type		_ZN40_INTERNAL_fbea77f3_4_k_cu_c2f8d83b_181704cute1_E,@object
	.size		_ZN40_INTERNAL_fbea77f3_4_k_cu_c2f8d83b_181704cute1_E,(_ZN40_INTERNAL_fbea77f3_4_k_cu_c2f8d83b_181704cuda3std3__45__cpo6cbeginE - _ZN40_INTERNAL_fbea77f3_4_k_cu_c2f8d83b_181704cute1_E)
_ZN40_INTERNAL_fbea77f3_4_k_cu_c2f8d83b_181704cute1_E:
	.zero		1
	.type		_ZN40_INTERNAL_fbea77f3_4_k_cu_c2f8d83b_181704cuda3std3__45__cpo6cbeginE,@object
	.size		_ZN40_INTERNAL_fbea77f3_4_k_cu_c2f8d83b_181704cuda3std3__45__cpo6cbeginE,(_ZN40_INTERNAL_fbea77f3_4_k_cu_c2f8d83b_181704cuda3std3__48in_placeE - _ZN40_INTERNAL_fbea77f3_4_k_cu_c2f8d83b_181704cuda3std3__45__cpo6cbeginE)
_ZN40_INTERNAL_fbea77f3_4_k_cu_c2f8d83b_181704cuda3std3__45__cpo6cbeginE:
	.zero		1
	.type		_ZN40_INTERNAL_fbea77f3_4_k_cu_c2f8d83b_181704cuda3std3__48in_placeE,@object
	.size		_ZN40_INTERNAL_fbea77f3_4_k_cu_c2f8d83b_181704cuda3std3__48in_placeE,(_ZN40_INTERNAL_fbea77f3_4_k_cu_c2f8d83b_181704cuda3std6ranges3__45__cpo9iter_moveE - _ZN40_INTERNAL_fbea77f3_4_k_cu_c2f8d83b_181704cuda3std3__48in_placeE)
_ZN40_INTERNAL_fbea77f3_4_k_cu_c2f8d83b_181704cuda3std3__48in_placeE:
	.zero		1
	.type		_ZN40_INTERNAL_fbea77f3_4_k_cu_c2f8d83b_181704cuda3std6ranges3__45__cpo9iter_moveE,@object
	.size		_ZN40_INTERNAL_fbea77f3_4_k_cu_c2f8d83b_181704cuda3std6ranges3__45__cpo9iter_moveE,(_ZN40_INTERNAL_fbea77f3_4_k_cu_c2f8d83b_181704cuda3std3__45__cpo5beginE - _ZN40_INTERNAL_fbea77f3_4_k_cu_c2f8d83b_181704cuda3std6ranges3__45__cpo9iter_moveE)
_ZN40_INTERNAL_fbea77f3_4_k_cu_c2f8d83b_181704cuda3std6ranges3__45__cpo9iter_moveE:
	.zero		1
	.type		_ZN40_INTERNAL_fbea77f3_4_k_cu_c2f8d83b_181704cuda3std3__45__cpo5beginE,@object
	.size		_ZN40_INTERNAL_fbea77f3_4_k_cu_c2f8d83b_181704cuda3std3__45__cpo5beginE,(_ZN40_INTERNAL_fbea77f3_4_k_cu_c2f8d83b_181704cuda3std3__442_GLOBAL__N__fbea77f3_4_k_cu_c2f8d83b_181706ignoreE - _ZN40_INTERNAL_fbea77f3_4_k_cu_c2f8d83b_181704cuda3std3__45__cpo5beginE)
_ZN40_INTERNAL_fbea77f3_4_k_cu_c2f8d83b_181704cuda3std3__45__cpo5beginE:
	.zero		1
	.type		_ZN40_INTERNAL_fbea77f3_4_k_cu_c2f8d83b_181704cuda3std3__442_GLOBAL__N__fbea77f3_4_k_cu_c2f8d83b_181706ignoreE,@object
	.size		_ZN40_INTERNAL_fbea77f3_4_k_cu_c2f8d83b_181704cuda3std3__442_GLOBAL__N__fbea77f3_4_k_cu_c2f8d83b_181706ignoreE,(_ZN40_INTERNAL_fbea77f3_4_k_cu_c2f8d83b_181704cute7productE - _ZN40_INTERNAL_fbea77f3_4_k_cu_c2f8d83b_181704cuda3std3__442_GLOBAL__N__fbea77f3_4_k_cu_c2f8d83b_181706ignoreE)
_ZN40_INTERNAL_fbea77f3_4_k_cu_c2f8d83b_181704cuda3std3__442_GLOBAL__N__fbea77f3_4_k_cu_c2f8d83b_181706ignoreE:
	.zero		1
	.type		_ZN40_INTERNAL_fbea77f3_4_k_cu_c2f8d83b_181704cute7productE,@object
	.size		_ZN40_INTERNAL_fbea77f3_4_k_cu_c2f8d83b_181704cute7productE,(_ZN40_INTERNAL_fbea77f3_4_k_cu_c2f8d83b_181704cuda3std3__45__cpo3endE - _ZN40_INTERNAL_fbea77f3_4_k_cu_c2f8d83b_181704cute7productE)
_ZN40_INTERNAL_fbea77f3_4_k_cu_c2f8d83b_181704cute7productE:
	.zero		1
	.type		_ZN40_INTERNAL_fbea77f3_4_k_cu_c2f8d83b_181704cuda3std3__45__cpo3endE,@object
	.size		_ZN40_INTERNAL_fbea77f3_4_k_cu_c2f8d83b_181704cuda3std3__45__cpo3endE,(_ZN40_INTERNAL_fbea77f3_4_k_cu_c2f8d83b_181704cuda3std3__419piecewise_constructE - _ZN40_INTERNAL_fbea77f3_4_k_cu_c2f8d83b_181704cuda3std3__45__cpo3endE)
_ZN40_INTERNAL_fbea77f3_4_k_cu_c2f8d83b_181704cuda3std3__45__cpo3endE:
	.zero		1
	.type		_ZN40_INTERNAL_fbea77f3_4_k_cu_c2f8d83b_181704cuda3std3__419piecewise_constructE,@object
	.size		_ZN40_INTERNAL_fbea77f3_4_k_cu_c2f8d83b_181704cuda3std3__419piecewise_constructE,(_ZN40_INTERNAL_fbea77f3_4_k_cu_c2f8d83b_181704cuda3std3__45__cpo4cendE - _ZN40_INTERNAL_fbea77f3_4_k_cu_c2f8d83b_181704cuda3std3__419piecewise_constructE)
_ZN40_INTERNAL_fbea77f3_4_k_cu_c2f8d83b_181704cuda3std3__419piecewise_constructE:
	.zero		1
	.type		_ZN40_INTERNAL_fbea77f3_4_k_cu_c2f8d83b_181704cuda3std3__45__cpo4cendE,@object
	.size		_ZN40_INTERNAL_fbea77f3_4_k_cu_c2f8d83b_181704cuda3std3__45__cpo4cendE,(_ZN40_INTERNAL_fbea77f3_4_k_cu_c2f8d83b_181704cuda3std6ranges3__45__cpo4swapE - _ZN40_INTERNAL_fbea77f3_4_k_cu_c2f8d83b_181704cuda3std3__45__cpo4cendE)
_ZN40_INTERNAL_fbea77f3_4_k_cu_c2f8d83b_181704cuda3std3__45__cpo4cendE:
	.zero		1
	.type		_ZN40_INTERNAL_fbea77f3_4_k_cu_c2f8d83b_181704cuda3std6ranges3__45__cpo4swapE,@object
	.size		_ZN40_INTERNAL_fbea77f3_4_k_cu_c2f8d83b_181704cuda3std6ranges3__45__cpo4swapE,(.L_7 - _ZN40_INTERNAL_fbea77f3_4_k_cu_c2f8d83b_181704cuda3std6ranges3__45__cpo4swapE)
_ZN40_INTERNAL_fbea77f3_4_k_cu_c2f8d83b_181704cuda3std6ranges3__45__cpo4swapE:
	.zero		1
.L_7:


//--------------------- .nv.constant0._ZN7cutlass13device_kernelINS_4gemm6kernel13GemmUniversalIN4cute5tupleIJiiiiEEENS1_10collective13CollectiveMmaINS1_37MainloopSm90TmaGmmaWarpSpecializedFP8ILi18ENS5_IJNS4_1CILi4EEESB_NSA_ILi1EEEEEENS1_35KernelTmaWarpSpecializedCooperativeEEENS5_IJNSA_ILi128EEENSA_ILi256EEENSA_ILi32EEEEEENS_12float_e4m3_tENS5_IJlSC_lEEESK_SL_NS4_8TiledMMAINS4_8MMA_AtomIJNS4_4SM904GMMA31MMA_64x256x32_F32E4M3E4M3_SS_TNILNSP_7ScaleInE1ELSR_1EEEEEENS4_6LayoutINS5_IJNSA_ILi2EEESC_SC_EEENS5_IJSC_NSA_ILi0EEESX_EEEEENS5_IJNS4_10UnderscoreES10_S10_EEEEENS4_23SM90_TMA_LOAD_MULTICASTENS4_14ComposedLayoutINS4_7SwizzleILi1ELi4ELi3EEENS4_18smem_ptr_flag_bitsILi8EEENSU_INS5_IJNSA_ILi8EEESI_EEENS5_IJSI_SC_EEEEEEEvNS4_8identityES13_S1D_vS1E_EENS_8epilogue10collective6detail29Sm90TmaWarpSpecializedAdapterINS1H_15DefaultEpilogueISK_SL_SL_NS1G_6thread17LinearCombinationISK_Li1EffLNS1L_9ScaleType4KindE0ELNS_15FloatRoundStyleE2ESK_EENS1_15EpilogueDefaultEEEEEvvEEEEvNT_6ParamsE --------------------------
	.section	.nv.constant0._ZN7cutlass13device_kernelINS_4gemm6kernel13GemmUniversalIN4cute5tupleIJiiiiEEENS1_10collective13CollectiveMmaINS1_37MainloopSm90TmaGmmaWarpSpecializedFP8ILi18ENS5_IJNS4_1CILi4EEESB_NSA_ILi1EEEEEENS1_35KernelTmaWarpSpecializedCooperativeEEENS5_IJNSA_ILi128EEENSA_ILi256EEENSA_ILi32EEEEEENS_12float_e4m3_tENS5_IJlSC_lEEESK_SL_NS4_8TiledMMAINS4_8MMA_AtomIJNS4_4SM904GMMA31MMA_64x256x32_F32E4M3E4M3_SS_TNILNSP_7ScaleInE1ELSR_1EEEEEENS4_6LayoutINS5_IJNSA_ILi2EEESC_SC_EEENS5_IJSC_NSA_ILi0EEESX_EEEEENS5_IJNS4_10UnderscoreES10_S10_EEEEENS4_23SM90_TMA_LOAD_MULTICASTENS4_14ComposedLayoutINS4_7SwizzleILi1ELi4ELi3EEENS4_18smem_ptr_flag_bitsILi8EEENSU_INS5_IJNSA_ILi8EEESI_EEENS5_IJSI_SC_EEEEEEEvNS4_8identityES13_S1D_vS1E_EENS_8epilogue10collective6detail29Sm90TmaWarpSpecializedAdapterINS1H_15DefaultEpilogueISK_SL_SL_NS1G_6thread17LinearCombinationISK_Li1EffLNS1L_9ScaleType4KindE0ELNS_15FloatRoundStyleE2ESK_EENS1_15EpilogueDefaultEEEEEvvEEEEvNT_6ParamsE,"a",@progbits
	.sectionflags	@""
	.align	4
.nv.constant0._ZN7cutlass13device_kernelINS_4gemm6kernel13GemmUniversalIN4cute5tupleIJiiiiEEENS1_10collective13CollectiveMmaINS1_37MainloopSm90TmaGmmaWarpSpecializedFP8ILi18ENS5_IJNS4_1CILi4EEESB_NSA_ILi1EEEEEENS1_35KernelTmaWarpSpecializedCooperativeEEENS5_IJNSA_ILi128EEENSA_ILi256EEENSA_ILi32EEEEEENS_12float_e4m3_tENS5_IJlSC_lEEESK_SL_NS4_8TiledMMAINS4_8MMA_AtomIJNS4_4SM904GMMA31MMA_64x256x32_F32E4M3E4M3_SS_TNILNSP_7ScaleInE1ELSR_1EEEEEENS4_6LayoutINS5_IJNSA_ILi2EEESC_SC_EEENS5_IJSC_NSA_ILi0EEESX_EEEEENS5_IJNS4_10UnderscoreES10_S10_EEEEENS4_23SM90_TMA_LOAD_MULTICASTENS4_14ComposedLayoutINS4_7SwizzleILi1ELi4ELi3EEENS4_18smem_ptr_flag_bitsILi8EEENSU_INS5_IJNSA_ILi8EEESI_EEENS5_IJSI_SC_EEEEEEEvNS4_8identityES13_S1D_vS1E_EENS_8epilogue10collective6detail29Sm90TmaWarpSpecializedAdapterINS1H_15DefaultEpilogueISK_SL_SL_NS1G_6thread17LinearCombinationISK_Li1EffLNS1L_9ScaleType4KindE0ELNS_15FloatRoundStyleE2ESK_EENS1_15EpilogueDefaultEEEEEvvEEEEvNT_6ParamsE:
	.zero		1664


//--------------------- SYMBOLS --------------------------

	.type		.nv.reservedSmem.offset0,@object
	.size		.nv.reservedSmem.offset0,0x4
